//
// Generated by NVIDIA NVVM Compiler
//
// Compiler Build ID: CL-36424714
// Cuda compilation tools, release 13.0, V13.0.88
// Based on NVVM 20.0.0
//

.version 9.0
.target sm_100
.address_size 64

	// .globl	_Z16RankSortParallelPiS_i

.visible .entry _Z16RankSortParallelPiS_i(
	.param .u64 .ptr .align 1 _Z16RankSortParallelPiS_i_param_0,
	.param .u64 .ptr .align 1 _Z16RankSortParallelPiS_i_param_1,
	.param .u32 _Z16RankSortParallelPiS_i_param_2
)
{
	.reg .pred 	%p<107>;
	.reg .b32 	%r<389>;
	.reg .b64 	%rd<35>;

	ld.param.u64 	%rd16, [_Z16RankSortParallelPiS_i_param_0];
	ld.param.u64 	%rd15, [_Z16RankSortParallelPiS_i_param_1];
	ld.param.u32 	%r134, [_Z16RankSortParallelPiS_i_param_2];
	cvta.to.global.u64 	%rd1, %rd16;
	mov.u32 	%r135, %ctaid.x;
	mov.u32 	%r136, %ntid.x;
	mov.u32 	%r137, %tid.x;
	mad.lo.s32 	%r1, %r135, %r136, %r137;
	setp.ge.s32 	%p1, %r1, %r134;
	@%p1 bra 	$L__BB0_86;
	setp.lt.s32 	%p2, %r1, 1;
	mov.b32 	%r364, 0;
	mov.u32 	%r347, %r364;
	@%p2 bra 	$L__BB0_14;
	mul.wide.u32 	%rd17, %r1, 4;
	add.s64 	%rd18, %rd1, %rd17;
	ld.global.u32 	%r2, [%rd18];
	min.s32 	%r141, %r1, %r134;
	max.s32 	%r364, %r141, 1;
	and.b32  	%r4, %r364, 15;
	setp.lt.s32 	%p3, %r141, 16;
	mov.b32 	%r335, 0;
	mov.u32 	%r347, %r335;
	@%p3 bra 	$L__BB0_5;
	and.b32  	%r335, %r364, 2147483632;
	neg.s32 	%r329, %r335;
	add.s64 	%rd32, %rd1, 32;
	mov.b32 	%r347, 0;
$L__BB0_4:
	.pragma "nounroll";
	ld.global.u32 	%r143, [%rd32+-32];
	setp.le.s32 	%p4, %r143, %r2;
	selp.u32 	%r144, 1, 0, %p4;
	add.s32 	%r145, %r347, %r144;
	ld.global.u32 	%r146, [%rd32+-28];
	setp.le.s32 	%p5, %r146, %r2;
	selp.u32 	%r147, 1, 0, %p5;
	add.s32 	%r148, %r145, %r147;
	ld.global.u32 	%r149, [%rd32+-24];
	setp.le.s32 	%p6, %r149, %r2;
	selp.u32 	%r150, 1, 0, %p6;
	add.s32 	%r151, %r148, %r150;
	ld.global.u32 	%r152, [%rd32+-20];
	setp.le.s32 	%p7, %r152, %r2;
	selp.u32 	%r153, 1, 0, %p7;
	add.s32 	%r154, %r151, %r153;
	ld.global.u32 	%r155, [%rd32+-16];
	setp.le.s32 	%p8, %r155, %r2;
	selp.u32 	%r156, 1, 0, %p8;
	add.s32 	%r157, %r154, %r156;
	ld.global.u32 	%r158, [%rd32+-12];
	setp.le.s32 	%p9, %r158, %r2;
	selp.u32 	%r159, 1, 0, %p9;
	add.s32 	%r160, %r157, %r159;
	ld.global.u32 	%r161, [%rd32+-8];
	setp.le.s32 	%p10, %r161, %r2;
	selp.u32 	%r162, 1, 0, %p10;
	add.s32 	%r163, %r160, %r162;
	ld.global.u32 	%r164, [%rd32+-4];
	setp.le.s32 	%p11, %r164, %r2;
	selp.u32 	%r165, 1, 0, %p11;
	add.s32 	%r166, %r163, %r165;
	ld.global.u32 	%r167, [%rd32];
	setp.le.s32 	%p12, %r167, %r2;
	selp.u32 	%r168, 1, 0, %p12;
	add.s32 	%r169, %r166, %r168;
	ld.global.u32 	%r170, [%rd32+4];
	setp.le.s32 	%p13, %r170, %r2;
	selp.u32 	%r171, 1, 0, %p13;
	add.s32 	%r172, %r169, %r171;
	ld.global.u32 	%r173, [%rd32+8];
	setp.le.s32 	%p14, %r173, %r2;
	selp.u32 	%r174, 1, 0, %p14;
	add.s32 	%r175, %r172, %r174;
	ld.global.u32 	%r176, [%rd32+12];
	setp.le.s32 	%p15, %r176, %r2;
	selp.u32 	%r177, 1, 0, %p15;
	add.s32 	%r178, %r175, %r177;
	ld.global.u32 	%r179, [%rd32+16];
	setp.le.s32 	%p16, %r179, %r2;
	selp.u32 	%r180, 1, 0, %p16;
	add.s32 	%r181, %r178, %r180;
	ld.global.u32 	%r182, [%rd32+20];
	setp.le.s32 	%p17, %r182, %r2;
	selp.u32 	%r183, 1, 0, %p17;
	add.s32 	%r184, %r181, %r183;
	ld.global.u32 	%r185, [%rd32+24];
	setp.le.s32 	%p18, %r185, %r2;
	selp.u32 	%r186, 1, 0, %p18;
	add.s32 	%r187, %r184, %r186;
	ld.global.u32 	%r188, [%rd32+28];
	setp.le.s32 	%p19, %r188, %r2;
	selp.u32 	%r189, 1, 0, %p19;
	add.s32 	%r347, %r187, %r189;
	add.s32 	%r329, %r329, 16;
	add.s64 	%rd32, %rd32, 64;
	setp.ne.s32 	%p20, %r329, 0;
	@%p20 bra 	$L__BB0_4;
$L__BB0_5:
	setp.eq.s32 	%p21, %r4, 0;
	@%p21 bra 	$L__BB0_14;
	and.b32  	%r14, %r364, 7;
	setp.lt.u32 	%p22, %r4, 8;
	@%p22 bra 	$L__BB0_8;
	mul.wide.u32 	%rd19, %r335, 4;
	add.s64 	%rd20, %rd1, %rd19;
	ld.global.u32 	%r191, [%rd20];
	setp.le.s32 	%p23, %r191, %r2;
	selp.u32 	%r192, 1, 0, %p23;
	add.s32 	%r193, %r347, %r192;
	ld.global.u32 	%r194, [%rd20+4];
	setp.le.s32 	%p24, %r194, %r2;
	selp.u32 	%r195, 1, 0, %p24;
	add.s32 	%r196, %r193, %r195;
	ld.global.u32 	%r197, [%rd20+8];
	setp.le.s32 	%p25, %r197, %r2;
	selp.u32 	%r198, 1, 0, %p25;
	add.s32 	%r199, %r196, %r198;
	ld.global.u32 	%r200, [%rd20+12];
	setp.le.s32 	%p26, %r200, %r2;
	selp.u32 	%r201, 1, 0, %p26;
	add.s32 	%r202, %r199, %r201;
	ld.global.u32 	%r203, [%rd20+16];
	setp.le.s32 	%p27, %r203, %r2;
	selp.u32 	%r204, 1, 0, %p27;
	add.s32 	%r205, %r202, %r204;
	ld.global.u32 	%r206, [%rd20+20];
	setp.le.s32 	%p28, %r206, %r2;
	selp.u32 	%r207, 1, 0, %p28;
	add.s32 	%r208, %r205, %r207;
	ld.global.u32 	%r209, [%rd20+24];
	setp.le.s32 	%p29, %r209, %r2;
	selp.u32 	%r210, 1, 0, %p29;
	add.s32 	%r211, %r208, %r210;
	ld.global.u32 	%r212, [%rd20+28];
	setp.le.s32 	%p30, %r212, %r2;
	selp.u32 	%r213, 1, 0, %p30;
	add.s32 	%r347, %r211, %r213;
	add.s32 	%r335, %r335, 8;
$L__BB0_8:
	setp.eq.s32 	%p31, %r14, 0;
	@%p31 bra 	$L__BB0_14;
	and.b32  	%r20, %r364, 3;
	setp.lt.u32 	%p32, %r14, 4;
	@%p32 bra 	$L__BB0_11;
	mul.wide.u32 	%rd21, %r335, 4;
	add.s64 	%rd22, %rd1, %rd21;
	ld.global.u32 	%r215, [%rd22];
	setp.le.s32 	%p33, %r215, %r2;
	selp.u32 	%r216, 1, 0, %p33;
	add.s32 	%r217, %r347, %r216;
	ld.global.u32 	%r218, [%rd22+4];
	setp.le.s32 	%p34, %r218, %r2;
	selp.u32 	%r219, 1, 0, %p34;
	add.s32 	%r220, %r217, %r219;
	ld.global.u32 	%r221, [%rd22+8];
	setp.le.s32 	%p35, %r221, %r2;
	selp.u32 	%r222, 1, 0, %p35;
	add.s32 	%r223, %r220, %r222;
	ld.global.u32 	%r224, [%rd22+12];
	setp.le.s32 	%p36, %r224, %r2;
	selp.u32 	%r225, 1, 0, %p36;
	add.s32 	%r347, %r223, %r225;
	add.s32 	%r335, %r335, 4;
$L__BB0_11:
	setp.eq.s32 	%p37, %r20, 0;
	@%p37 bra 	$L__BB0_14;
	mul.wide.u32 	%rd23, %r335, 4;
	add.s64 	%rd33, %rd1, %rd23;
	neg.s32 	%r340, %r20;
$L__BB0_13:
	.pragma "nounroll";
	ld.global.u32 	%r226, [%rd33];
	setp.le.s32 	%p38, %r226, %r2;
	selp.u32 	%r227, 1, 0, %p38;
	add.s32 	%r347, %r347, %r227;
	add.s64 	%rd33, %rd33, 4;
	add.s32 	%r340, %r340, 1;
	setp.ne.s32 	%p39, %r340, 0;
	@%p39 bra 	$L__BB0_13;
$L__BB0_14:
	setp.ge.s32 	%p40, %r364, %r134;
	mul.wide.s32 	%rd24, %r1, 4;
	add.s64 	%rd8, %rd1, %rd24;
	@%p40 bra 	$L__BB0_85;
	sub.s32 	%r33, %r134, %r364;
	and.b32  	%r34, %r33, 15;
	sub.s32 	%r229, %r364, %r134;
	setp.gt.u32 	%p41, %r229, -16;
	@%p41 bra 	$L__BB0_50;
	and.b32  	%r230, %r33, -16;
	neg.s32 	%r344, %r230;
	mov.u32 	%r345, %r364;
$L__BB0_17:
	.pragma "nounroll";
	setp.le.s32 	%p42, %r345, %r1;
	mul.wide.u32 	%rd25, %r345, 4;
	add.s64 	%rd9, %rd1, %rd25;
	@%p42 bra 	$L__BB0_19;
	ld.global.u32 	%r231, [%rd9];
	ld.global.u32 	%r232, [%rd8];
	setp.lt.s32 	%p43, %r231, %r232;
	selp.u32 	%r233, 1, 0, %p43;
	add.s32 	%r347, %r347, %r233;
$L__BB0_19:
	setp.lt.s32 	%p44, %r345, %r1;
	@%p44 bra 	$L__BB0_21;
	ld.global.u32 	%r234, [%rd9+4];
	ld.global.u32 	%r235, [%rd8];
	setp.lt.s32 	%p45, %r234, %r235;
	selp.u32 	%r236, 1, 0, %p45;
	add.s32 	%r347, %r347, %r236;
$L__BB0_21:
	add.s32 	%r43, %r345, 2;
	setp.le.s32 	%p46, %r43, %r1;
	@%p46 bra 	$L__BB0_23;
	ld.global.u32 	%r237, [%rd9+8];
	ld.global.u32 	%r238, [%rd8];
	setp.lt.s32 	%p47, %r237, %r238;
	selp.u32 	%r239, 1, 0, %p47;
	add.s32 	%r347, %r347, %r239;
$L__BB0_23:
	add.s32 	%r46, %r43, 1;
	setp.le.s32 	%p48, %r46, %r1;
	@%p48 bra 	$L__BB0_25;
	ld.global.u32 	%r240, [%rd9+12];
	ld.global.u32 	%r241, [%rd8];
	setp.lt.s32 	%p49, %r240, %r241;
	selp.u32 	%r242, 1, 0, %p49;
	add.s32 	%r347, %r347, %r242;
$L__BB0_25:
	add.s32 	%r49, %r46, 1;
	setp.le.s32 	%p50, %r49, %r1;
	@%p50 bra 	$L__BB0_27;
	ld.global.u32 	%r243, [%rd9+16];
	ld.global.u32 	%r244, [%rd8];
	setp.lt.s32 	%p51, %r243, %r244;
	selp.u32 	%r245, 1, 0, %p51;
	add.s32 	%r347, %r347, %r245;
$L__BB0_27:
	add.s32 	%r52, %r49, 1;
	setp.le.s32 	%p52, %r52, %r1;
	@%p52 bra 	$L__BB0_29;
	ld.global.u32 	%r246, [%rd9+20];
	ld.global.u32 	%r247, [%rd8];
	setp.lt.s32 	%p53, %r246, %r247;
	selp.u32 	%r248, 1, 0, %p53;
	add.s32 	%r347, %r347, %r248;
$L__BB0_29:
	add.s32 	%r55, %r52, 1;
	setp.le.s32 	%p54, %r55, %r1;
	@%p54 bra 	$L__BB0_31;
	ld.global.u32 	%r249, [%rd9+24];
	ld.global.u32 	%r250, [%rd8];
	setp.lt.s32 	%p55, %r249, %r250;
	selp.u32 	%r251, 1, 0, %p55;
	add.s32 	%r347, %r347, %r251;
$L__BB0_31:
	add.s32 	%r58, %r55, 1;
	setp.le.s32 	%p56, %r58, %r1;
	@%p56 bra 	$L__BB0_33;
	ld.global.u32 	%r252, [%rd9+28];
	ld.global.u32 	%r253, [%rd8];
	setp.lt.s32 	%p57, %r252, %r253;
	selp.u32 	%r254, 1, 0, %p57;
	add.s32 	%r347, %r347, %r254;
$L__BB0_33:
	add.s32 	%r61, %r58, 1;
	setp.le.s32 	%p58, %r61, %r1;
	@%p58 bra 	$L__BB0_35;
	ld.global.u32 	%r255, [%rd9+32];
	ld.global.u32 	%r256, [%rd8];
	setp.lt.s32 	%p59, %r255, %r256;
	selp.u32 	%r257, 1, 0, %p59;
	add.s32 	%r347, %r347, %r257;
$L__BB0_35:
	add.s32 	%r64, %r61, 1;
	setp.le.s32 	%p60, %r64, %r1;
	@%p60 bra 	$L__BB0_37;
	ld.global.u32 	%r258, [%rd9+36];
	ld.global.u32 	%r259, [%rd8];
	setp.lt.s32 	%p61, %r258, %r259;
	selp.u32 	%r260, 1, 0, %p61;
	add.s32 	%r347, %r347, %r260;
$L__BB0_37:
	add.s32 	%r67, %r64, 1;
	setp.le.s32 	%p62, %r67, %r1;
	@%p62 bra 	$L__BB0_39;
	ld.global.u32 	%r261, [%rd9+40];
	ld.global.u32 	%r262, [%rd8];
	setp.lt.s32 	%p63, %r261, %r262;
	selp.u32 	%r263, 1, 0, %p63;
	add.s32 	%r347, %r347, %r263;
$L__BB0_39:
	add.s32 	%r70, %r67, 1;
	setp.le.s32 	%p64, %r70, %r1;
	@%p64 bra 	$L__BB0_41;
	ld.global.u32 	%r264, [%rd9+44];
	ld.global.u32 	%r265, [%rd8];
	setp.lt.s32 	%p65, %r264, %r265;
	selp.u32 	%r266, 1, 0, %p65;
	add.s32 	%r347, %r347, %r266;
$L__BB0_41:
	add.s32 	%r73, %r70, 1;
	setp.le.s32 	%p66, %r73, %r1;
	@%p66 bra 	$L__BB0_43;
	ld.global.u32 	%r267, [%rd9+48];
	ld.global.u32 	%r268, [%rd8];
	setp.lt.s32 	%p67, %r267, %r268;
	selp.u32 	%r269, 1, 0, %p67;
	add.s32 	%r347, %r347, %r269;
$L__BB0_43:
	add.s32 	%r76, %r73, 1;
	setp.le.s32 	%p68, %r76, %r1;
	@%p68 bra 	$L__BB0_45;
	ld.global.u32 	%r270, [%rd9+52];
	ld.global.u32 	%r271, [%rd8];
	setp.lt.s32 	%p69, %r270, %r271;
	selp.u32 	%r272, 1, 0, %p69;
	add.s32 	%r347, %r347, %r272;
$L__BB0_45:
	add.s32 	%r79, %r76, 1;
	setp.le.s32 	%p70, %r79, %r1;
	@%p70 bra 	$L__BB0_47;
	ld.global.u32 	%r273, [%rd9+56];
	ld.global.u32 	%r274, [%rd8];
	setp.lt.s32 	%p71, %r273, %r274;
	selp.u32 	%r275, 1, 0, %p71;
	add.s32 	%r347, %r347, %r275;
$L__BB0_47:
	add.s32 	%r82, %r79, 1;
	setp.le.s32 	%p72, %r82, %r1;
	@%p72 bra 	$L__BB0_49;
	ld.global.u32 	%r276, [%rd9+60];
	ld.global.u32 	%r277, [%rd8];
	setp.lt.s32 	%p73, %r276, %r277;
	selp.u32 	%r278, 1, 0, %p73;
	add.s32 	%r347, %r347, %r278;
$L__BB0_49:
	add.s32 	%r364, %r345, 16;
	add.s32 	%r344, %r344, 16;
	setp.ne.s32 	%p74, %r344, 0;
	add.s32 	%r345, %r82, 1;
	@%p74 bra 	$L__BB0_17;
$L__BB0_50:
	setp.eq.s32 	%p75, %r34, 0;
	@%p75 bra 	$L__BB0_85;
	and.b32  	%r91, %r33, 7;
	setp.lt.u32 	%p76, %r34, 8;
	@%p76 bra 	$L__BB0_69;
	setp.le.s32 	%p77, %r364, %r1;
	mul.wide.u32 	%rd26, %r364, 4;
	add.s64 	%rd10, %rd1, %rd26;
	@%p77 bra 	$L__BB0_54;
	ld.global.u32 	%r280, [%rd10];
	ld.global.u32 	%r281, [%rd8];
	setp.lt.s32 	%p78, %r280, %r281;
	selp.u32 	%r282, 1, 0, %p78;
	add.s32 	%r347, %r347, %r282;
$L__BB0_54:
	setp.lt.s32 	%p79, %r364, %r1;
	@%p79 bra 	$L__BB0_56;
	ld.global.u32 	%r283, [%rd10+4];
	ld.global.u32 	%r284, [%rd8];
	setp.lt.s32 	%p80, %r283, %r284;
	selp.u32 	%r285, 1, 0, %p80;
	add.s32 	%r347, %r347, %r285;
$L__BB0_56:
	add.s32 	%r286, %r364, 2;
	setp.le.s32 	%p81, %r286, %r1;
	@%p81 bra 	$L__BB0_58;
	ld.global.u32 	%r287, [%rd10+8];
	ld.global.u32 	%r288, [%rd8];
	setp.lt.s32 	%p82, %r287, %r288;
	selp.u32 	%r289, 1, 0, %p82;
	add.s32 	%r347, %r347, %r289;
$L__BB0_58:
	add.s32 	%r290, %r364, 3;
	setp.le.s32 	%p83, %r290, %r1;
	@%p83 bra 	$L__BB0_60;
	ld.global.u32 	%r291, [%rd10+12];
	ld.global.u32 	%r292, [%rd8];
	setp.lt.s32 	%p84, %r291, %r292;
	selp.u32 	%r293, 1, 0, %p84;
	add.s32 	%r347, %r347, %r293;
$L__BB0_60:
	add.s32 	%r294, %r364, 4;
	setp.le.s32 	%p85, %r294, %r1;
	@%p85 bra 	$L__BB0_62;
	ld.global.u32 	%r295, [%rd10+16];
	ld.global.u32 	%r296, [%rd8];
	setp.lt.s32 	%p86, %r295, %r296;
	selp.u32 	%r297, 1, 0, %p86;
	add.s32 	%r347, %r347, %r297;
$L__BB0_62:
	add.s32 	%r298, %r364, 5;
	setp.le.s32 	%p87, %r298, %r1;
	@%p87 bra 	$L__BB0_64;
	ld.global.u32 	%r299, [%rd10+20];
	ld.global.u32 	%r300, [%rd8];
	setp.lt.s32 	%p88, %r299, %r300;
	selp.u32 	%r301, 1, 0, %p88;
	add.s32 	%r347, %r347, %r301;
$L__BB0_64:
	add.s32 	%r302, %r364, 6;
	setp.le.s32 	%p89, %r302, %r1;
	@%p89 bra 	$L__BB0_66;
	ld.global.u32 	%r303, [%rd10+24];
	ld.global.u32 	%r304, [%rd8];
	setp.lt.s32 	%p90, %r303, %r304;
	selp.u32 	%r305, 1, 0, %p90;
	add.s32 	%r347, %r347, %r305;
$L__BB0_66:
	add.s32 	%r306, %r364, 7;
	setp.le.s32 	%p91, %r306, %r1;
	@%p91 bra 	$L__BB0_68;
	ld.global.u32 	%r307, [%rd10+28];
	ld.global.u32 	%r308, [%rd8];
	setp.lt.s32 	%p92, %r307, %r308;
	selp.u32 	%r309, 1, 0, %p92;
	add.s32 	%r347, %r347, %r309;
$L__BB0_68:
	add.s32 	%r364, %r364, 8;
$L__BB0_69:
	setp.eq.s32 	%p93, %r91, 0;
	@%p93 bra 	$L__BB0_85;
	and.b32  	%r112, %r33, 3;
	setp.lt.u32 	%p94, %r91, 4;
	@%p94 bra 	$L__BB0_80;
	setp.le.s32 	%p95, %r364, %r1;
	mul.wide.u32 	%rd27, %r364, 4;
	add.s64 	%rd11, %rd1, %rd27;
	@%p95 bra 	$L__BB0_73;
	ld.global.u32 	%r311, [%rd11];
	ld.global.u32 	%r312, [%rd8];
	setp.lt.s32 	%p96, %r311, %r312;
	selp.u32 	%r313, 1, 0, %p96;
	add.s32 	%r347, %r347, %r313;
$L__BB0_73:
	setp.lt.s32 	%p97, %r364, %r1;
	@%p97 bra 	$L__BB0_75;
	ld.global.u32 	%r314, [%rd11+4];
	ld.global.u32 	%r315, [%rd8];
	setp.lt.s32 	%p98, %r314, %r315;
	selp.u32 	%r316, 1, 0, %p98;
	add.s32 	%r347, %r347, %r316;
$L__BB0_75:
	add.s32 	%r317, %r364, 2;
	setp.le.s32 	%p99, %r317, %r1;
	@%p99 bra 	$L__BB0_77;
	ld.global.u32 	%r318, [%rd11+8];
	ld.global.u32 	%r319, [%rd8];
	setp.lt.s32 	%p100, %r318, %r319;
	selp.u32 	%r320, 1, 0, %p100;
	add.s32 	%r347, %r347, %r320;
$L__BB0_77:
	add.s32 	%r321, %r364, 3;
	setp.le.s32 	%p101, %r321, %r1;
	@%p101 bra 	$L__BB0_79;
	ld.global.u32 	%r322, [%rd11+12];
	ld.global.u32 	%r323, [%rd8];
	setp.lt.s32 	%p102, %r322, %r323;
	selp.u32 	%r324, 1, 0, %p102;
	add.s32 	%r347, %r347, %r324;
$L__BB0_79:
	add.s32 	%r364, %r364, 4;
$L__BB0_80:
	setp.eq.s32 	%p103, %r112, 0;
	@%p103 bra 	$L__BB0_85;
	mul.wide.u32 	%rd28, %r364, 4;
	add.s64 	%rd34, %rd1, %rd28;
	neg.s32 	%r384, %r112;
$L__BB0_82:
	.pragma "nounroll";
	setp.le.s32 	%p104, %r364, %r1;
	@%p104 bra 	$L__BB0_84;
	ld.global.u32 	%r325, [%rd34];
	ld.global.u32 	%r326, [%rd8];
	setp.lt.s32 	%p105, %r325, %r326;
	selp.u32 	%r327, 1, 0, %p105;
	add.s32 	%r347, %r347, %r327;
$L__BB0_84:
	add.s32 	%r364, %r364, 1;
	add.s64 	%rd34, %rd34, 4;
	add.s32 	%r384, %r384, 1;
	setp.ne.s32 	%p106, %r384, 0;
	@%p106 bra 	$L__BB0_82;
$L__BB0_85:
	ld.global.u32 	%r328, [%rd8];
	cvta.to.global.u64 	%rd29, %rd15;
	mul.wide.s32 	%rd30, %r347, 4;
	add.s64 	%rd31, %rd29, %rd30;
	st.global.u32 	[%rd31], %r328;
$L__BB0_86:
	ret;

}


// ===== COMPILED SASS (sm_100) =====

	.target	sm_100

	.elftype	@"ET_EXEC"


//--------------------- .note.nv.tkinfo           --------------------------
	.section	.note.nv.tkinfo,"",@"SHT_NOTE"
	.sectionflags	@"SHF_NOTE_NV_TKINFO"
	.tkinfo
        /*0018*/ 	.word	0x00000002
        /*0030*/ 	.string	""
        /*0030*/ 	.string	"ptxas"
        /*0030*/ 	.string	"Cuda compilation tools, release 13.0, V13.0.88"
        /*0030*/ 	.string	"Build cuda_13.0.r13.0/compiler.36424714_0"
        /*0030*/ 	.string	"-arch sm_100 -m 64 "



//--------------------- .note.nv.cuinfo           --------------------------
	.section	.note.nv.cuinfo,"",@"SHT_NOTE"
	.sectionflags	@"SHF_NOTE_NV_CUINFO"
        /*0018*/ 	.short	0x0002
        /*001a*/ 	.short	0x0064
        /*001c*/ 	.short	0x0082
	.zero		2


//--------------------- .nv.info                  --------------------------
	.section	.nv.info,"",@"SHT_CUDA_INFO"
	.align	4


	//----- nvinfo : EIATTR_REGCOUNT
	.align		4
        /*0000*/ 	.byte	0x04, 0x2f
        /*0002*/ 	.short	(.L_1 - .L_0)
	.align		4
.L_0:
        /*0004*/ 	.word	index@(_Z16RankSortParallelPiS_i)
        /*0008*/ 	.word	0x00000020


	//----- nvinfo : EIATTR_FRAME_SIZE
	.align		4
.L_1:
        /*000c*/ 	.byte	0x04, 0x11
        /*000e*/ 	.short	(.L_3 - .L_2)
	.align		4
.L_2:
        /*0010*/ 	.word	index@(_Z16RankSortParallelPiS_i)
        /*0014*/ 	.word	0x00000000


	//----- nvinfo : EIATTR_MIN_STACK_SIZE
	.align		4
.L_3:
        /*0018*/ 	.byte	0x04, 0x12
        /*001a*/ 	.short	(.L_5 - .L_4)
	.align		4
.L_4:
        /*001c*/ 	.word	index@(_Z16RankSortParallelPiS_i)
        /*0020*/ 	.word	0x00000000
.L_5:


//--------------------- .nv.compat                --------------------------
	.section	.nv.compat,"",@"SHT_CUDA_COMPAT_INFO"
	.align	4
        /*0000*/ 	.byte	0x02, 0x09, 0x00, 0x00, 0x02, 0x02, 0x01, 0x00, 0x02, 0x05, 0x05, 0x00, 0x03, 0x07, 0x01, 0x01
        /*0010*/ 	.byte	0x02, 0x03, 0x00, 0x00, 0x02, 0x06, 0x01, 0x00, 0x04, 0x0b, 0x08, 0x00, 0x09, 0x00, 0x00, 0x00
        /*0020*/ 	.byte	0x00, 0x00, 0x00, 0x00


//--------------------- .nv.info._Z16RankSortParallelPiS_i --------------------------
	.section	.nv.info._Z16RankSortParallelPiS_i,"",@"SHT_CUDA_INFO"
	.sectionflags	@""
	.align	4


	//----- nvinfo : EIATTR_CUDA_API_VERSION
	.align		4
        /*0000*/ 	.byte	0x04, 0x37
        /*0002*/ 	.short	(.L_7 - .L_6)
.L_6:
        /*0004*/ 	.word	0x00000082


	//----- nvinfo : EIATTR_KPARAM_INFO
	.align		4
.L_7:
        /*0008*/ 	.byte	0x04, 0x17
        /*000a*/ 	.short	(.L_9 - .L_8)
.L_8:
        /*000c*/ 	.word	0x00000000
        /*0010*/ 	.short	0x0002
        /*0012*/ 	.short	0x0010
        /*0014*/ 	.byte	0x00, 0xf0, 0x11, 0x00


	//----- nvinfo : EIATTR_KPARAM_INFO
	.align		4
.L_9:
        /*0018*/ 	.byte	0x04, 0x17
        /*001a*/ 	.short	(.L_11 - .L_10)
.L_10:
        /*001c*/ 	.word	0x00000000
        /*0020*/ 	.short	0x0001
        /*0022*/ 	.short	0x0008
        /*0024*/ 	.byte	0x00, 0xf5, 0x21, 0x00


	//----- nvinfo : EIATTR_KPARAM_INFO
	.align		4
.L_11:
        /*0028*/ 	.byte	0x04, 0x17
        /*002a*/ 	.short	(.L_13 - .L_12)
.L_12:
        /*002c*/ 	.word	0x00000000
        /*0030*/ 	.short	0x0000
        /*0032*/ 	.short	0x0000
        /*0034*/ 	.byte	0x00, 0xf5, 0x21, 0x00


	//----- nvinfo : EIATTR_SPARSE_MMA_MASK
	.align		4
.L_13:
        /*0038*/ 	.byte	0x03, 0x50
        /*003a*/ 	.short	0x0000


	//----- nvinfo : EIATTR_MAXREG_COUNT
	.align		4
        /*003c*/ 	.byte	0x03, 0x1b
        /*003e*/ 	.short	0x00ff


	//----- nvinfo : EIATTR_MERCURY_ISA_VERSION
	.align		4
        /*0040*/ 	.byte	0x03, 0x5f
        /*0042*/ 	.short	0x0101


	//----- nvinfo : EIATTR_VRC_CTA_INIT_COUNT
	.align		4
        /*0044*/ 	.byte	0x02, 0x4a
	.zero		1
	.zero		1


	//----- nvinfo : EIATTR_EXIT_INSTR_OFFSETS
	.align		4
        /*0048*/ 	.byte	0x04, 0x1c
        /*004a*/ 	.short	(.L_15 - .L_14)


	//   ....[0]....
.L_14:
        /*004c*/ 	.word	0x00000070


	//   ....[1]....
        /*0050*/ 	.word	0x00001d80


	//----- nvinfo : EIATTR_CRS_STACK_SIZE
	.align		4
.L_15:
        /*0054*/ 	.byte	0x04, 0x1e
        /*0056*/ 	.short	(.L_17 - .L_16)
.L_16:
        /*0058*/ 	.word	0x00000000


	//----- nvinfo : EIATTR_CBANK_PARAM_SIZE
	.align		4
.L_17:
        /*005c*/ 	.byte	0x03, 0x19
        /*005e*/ 	.short	0x0014


	//----- nvinfo : EIATTR_PARAM_CBANK
	.align		4
        /*0060*/ 	.byte	0x04, 0x0a
        /*0062*/ 	.short	(.L_19 - .L_18)
	.align		4
.L_18:
        /*0064*/ 	.word	index@(.nv.constant0._Z16RankSortParallelPiS_i)
        /*0068*/ 	.short	0x0380
        /*006a*/ 	.short	0x0014


	//----- nvinfo : EIATTR_SW_WAR
	.align		4
.L_19:
        /*006c*/ 	.byte	0x04, 0x36
        /*006e*/ 	.short	(.L_21 - .L_20)
.L_20:
        /*0070*/ 	.word	0x00000008
.L_21:


//--------------------- .nv.callgraph             --------------------------
	.section	.nv.callgraph,"",@"SHT_CUDA_CALLGRAPH"
	.align	4
	.sectionentsize	8
	.align		4
        /*0000*/ 	.word	0x00000000
	.align		4
        /*0004*/ 	.word	0xffffffff
	.align		4
        /*0008*/ 	.word	0x00000000
	.align		4
        /*000c*/ 	.word	0xfffffffe
	.align		4
        /*0010*/ 	.word	0x00000000
	.align		4
        /*0014*/ 	.word	0xfffffffd
	.align		4
        /*0018*/ 	.word	0x00000000
	.align		4
        /*001c*/ 	.word	0xfffffffc


//--------------------- .text._Z16RankSortParallelPiS_i --------------------------
	.section	.text._Z16RankSortParallelPiS_i,"ax",@progbits
	.align	128
        .global         _Z16RankSortParallelPiS_i
        .type           _Z16RankSortParallelPiS_i,@function
        .size           _Z16RankSortParallelPiS_i,(.L_x_21 - _Z16RankSortParallelPiS_i)
        .other          _Z16RankSortParallelPiS_i,@"STO_CUDA_ENTRY STV_DEFAULT"
_Z16RankSortParallelPiS_i:
.text._Z16RankSortParallelPiS_i:
[----:B------:R-:W-:Y:S01]  /*0000*/  LDC R1, c[0x0][0x37c] ;  /* 0x0000df00ff017b82 */ /* 0x000fe20000000800 */
[----:B------:R-:W0:Y:S07]  /*0010*/  S2R R0, SR_TID.X ;  /* 0x0000000000007919 */ /* 0x000e2e0000002100 */
[----:B------:R-:W0:Y:S01]  /*0020*/  S2UR UR4, SR_CTAID.X ;  /* 0x00000000000479c3 */ /* 0x000e220000002500 */
[----:B------:R-:W1:Y:S07]  /*0030*/  LDCU UR8, c[0x0][0x390] ;  /* 0x00007200ff0877ac */ /* 0x000e6e0008000800 */
[----:B------:R-:W0:Y:S02]  /*0040*/  LDC R9, c[0x0][0x360] ;  /* 0x0000d800ff097b82 */ /* 0x000e240000000800 */
[----:B0-----:R-:W-:-:S05]  /*0050*/  IMAD R9, R9, UR4, R0 ;  /* 0x0000000409097c24 */ /* 0x001fca000f8e0200 */
[----:B-1----:R-:W-:-:S13]  /*0060*/  ISETP.GE.AND P0, PT, R9, UR8, PT ;  /* 0x0000000809007c0c */ /* 0x002fda000bf06270 */
[----:B------:R-:W-:Y:S05]  /*0070*/  @P0 EXIT ;  /* 0x000000000000094d */ /* 0x000fea0003800000 */
[----:B------:R-:W-:Y:S01]  /*0080*/  ISETP.GE.AND P0, PT, R9, 0x1, PT ;  /* 0x000000010900780c */ /* 0x000fe20003f06270 */
[----:B------:R-:W0:Y:S01]  /*0090*/  LDCU.64 UR6, c[0x0][0x358] ;  /* 0x00006b00ff0677ac */ /* 0x000e220008000a00 */
[----:B------:R-:W-:Y:S01]  /*00a0*/  BSSY.RECONVERGENT B0, `(.L_x_0) ;  /* 0x00000af000007945 */ /* 0x000fe20003800200 */
[----:B------:R-:W-:Y:S02]  /*00b0*/  IMAD.MOV.U32 R10, RZ, RZ, RZ ;  /* 0x000000ffff0a7224 */ /* 0x000fe400078e00ff */
[----:B------:R-:W-:-:S08]  /*00c0*/  IMAD.MOV.U32 R0, RZ, RZ, RZ ;  /* 0x000000ffff007224 */ /* 0x000fd000078e00ff */
[----:B------:R-:W-:Y:S05]  /*00d0*/  @!P0 BRA `(.L_x_1) ;  /* 0x0000000800ac8947 */ /* 0x000fea0003800000 */
[----:B------:R-:W1:Y:S02]  /*00e0*/  LDC.64 R4, c[0x0][0x380] ;  /* 0x0000e000ff047b82 */ /* 0x000e640000000a00 */
[----:B-1----:R-:W-:-:S05]  /*00f0*/  IMAD.WIDE.U32 R2, R9, 0x4, R4 ;  /* 0x0000000409027825 */ /* 0x002fca00078e0004 */
[----:B0-----:R0:W5:Y:S01]  /*0100*/  LDG.E R6, desc[UR6][R2.64] ;  /* 0x0000000602067981 */ /* 0x001162000c1e1900 */
[----:B------:R-:W-:Y:S01]  /*0110*/  VIMNMX R0, PT, PT, R9, UR8, PT ;  /* 0x0000000809007c48 */ /* 0x000fe2000bfe0100 */
[----:B------:R-:W-:Y:S01]  /*0120*/  BSSY.RECONVERGENT B1, `(.L_x_2) ;  /* 0x0000055000017945 */ /* 0x000fe20003800200 */
[----:B------:R-:W-:Y:S02]  /*0130*/  IMAD.MOV.U32 R7, RZ, RZ, RZ ;  /* 0x000000ffff077224 */ /* 0x000fe400078e00ff */
[C---:B------:R-:W-:Y:S02]  /*0140*/  ISETP.GE.AND P1, PT, R0.reuse, 0x10, PT ;  /* 0x000000100000780c */ /* 0x040fe40003f26270 */
[----:B------:R-:W-:Y:S01]  /*0150*/  VIMNMX R10, PT, PT, R0, 0x1, !PT ;  /* 0x00000001000a7848 */ /* 0x000fe20007fe0100 */
[----:B------:R-:W-:-:S03]  /*0160*/  IMAD.MOV.U32 R0, RZ, RZ, RZ ;  /* 0x000000ffff007224 */ /* 0x000fc600078e00ff */
[----:B------:R-:W-:-:S04]  /*0170*/  LOP3.LUT R8, R10, 0xf, RZ, 0xc0, !PT ;  /* 0x0000000f0a087812 */ /* 0x000fc800078ec0ff */
[----:B------:R-:W-:-:S03]  /*0180*/  ISETP.NE.AND P0, PT, R8, RZ, PT ;  /* 0x000000ff0800720c */ /* 0x000fc60003f05270 */
[----:B0-----:R-:W-:Y:S10]  /*0190*/  @!P1 BRA `(.L_x_3) ;  /* 0x0000000400349947 */ /* 0x001ff40003800000 */
[----:B------:R-:W0:Y:S01]  /*01a0*/  LDCU.64 UR4, c[0x0][0x380] ;  /* 0x00007000ff0477ac */ /* 0x000e220008000a00 */
[----:B------:R-:W-:Y:S01]  /*01b0*/  LOP3.LUT R7, R10, 0x7ffffff0, RZ, 0xc0, !PT ;  /* 0x7ffffff00a077812 */ /* 0x000fe200078ec0ff */
[----:B------:R-:W-:-:S04]  /*01c0*/  HFMA2 R0, -RZ, RZ, 0, 0 ;  /* 0x00000000ff007431 */ /* 0x000fc800000001ff */
[----:B------:R-:W-:Y:S01]  /*01d0*/  IMAD.MOV R20, RZ, RZ, -R7 ;  /* 0x000000ffff147224 */ /* 0x000fe200078e0a07 */
[----:B0-----:R-:W-:-:S04]  /*01e0*/  UIADD3 UR4, UP0, UPT, UR4, 0x20, URZ ;  /* 0x0000002004047890 */ /* 0x001fc8000ff1e0ff */
[----:B------:R-:W-:Y:S02]  /*01f0*/  UIADD3.X UR5, UPT, UPT, URZ, UR5, URZ, UP0, !UPT ;  /* 0x00000005ff057290 */ /* 0x000fe400087fe4ff */
[----:B------:R-:W-:-:S04]  /*0200*/  IMAD.U32 R2, RZ, RZ, UR4 ;  /* 0x00000004ff027e24 */ /* 0x000fc8000f8e00ff */
[----:B------:R-:W-:-:S07]  /*0210*/  IMAD.U32 R3, RZ, RZ, UR5 ;  /* 0x00000005ff037e24 */ /* 0x000fce000f8e00ff */
.L_x_4:
[----:B------:R-:W2:Y:S04]  /*0220*/  LDG.E R14, desc[UR6][R2.64+-0x20] ;  /* 0xffffe006020e7981 */ /* 0x000ea8000c1e1900 */
[----:B------:R-:W3:Y:S04]  /*0230*/  LDG.E R16, desc[UR6][R2.64+-0x1c] ;  /* 0xffffe40602107981 */ /* 0x000ee8000c1e1900 */
[----:B------:R-:W4:Y:S04]  /*0240*/  LDG.E R18, desc[UR6][R2.64+-0x18] ;  /* 0xffffe80602127981 */ /* 0x000f28000c1e1900 */
        /* <DEDUP_REMOVED lines=11> */
[----:B------:R-:W4:Y:S01]  /*0300*/  LDG.E R12, desc[UR6][R2.64+0x18] ;  /* 0x00001806020c7981 */ /* 0x000f22000c1e1900 */
[----:B--2--5:R-:W-:-:S03]  /*0310*/  ISETP.GT.AND P1, PT, R14, R6, PT ;  /* 0x000000060e00720c */ /* 0x024fc60003f24270 */
[----:B------:R0:W2:Y:S01]  /*0320*/  LDG.E R14, desc[UR6][R2.64+0x1c] ;  /* 0x00001c06020e7981 */ /* 0x0000a2000c1e1900 */
[----:B------:R-:W-:Y:S01]  /*0330*/  VIADD R20, R20, 0x10 ;  /* 0x0000001014147836 */ /* 0x000fe20000000000 */
[----:B---3--:R-:W-:Y:S01]  /*0340*/  ISETP.GT.AND P2, PT, R16, R6, PT ;  /* 0x000000061000720c */ /* 0x008fe20003f44270 */
[----:B------:R-:W-:Y:S01]  /*0350*/  VIADD R16, R0, 0x1 ;  /* 0x0000000100107836 */ /* 0x000fe20000000000 */
[----:B0-----:R-:W-:-:S06]  /*0360*/  IADD3 R2, P3, PT, R2, 0x40, RZ ;  /* 0x0000004002027810 */ /* 0x001fcc0007f7e0ff */
[----:B------:R-:W-:Y:S02]  /*0370*/  @P1 IADD3 R16, PT, PT, R0, RZ, RZ ;  /* 0x000000ff00101210 */ /* 0x000fe40007ffe0ff */
[-C--:B----4-:R-:W-:Y:S01]  /*0380*/  ISETP.GT.AND P1, PT, R18, R6.reuse, PT ;  /* 0x000000061200720c */ /* 0x090fe20003f24270 */
[----:B------:R-:W-:Y:S02]  /*0390*/  IMAD.X R3, RZ, RZ, R3, P3 ;  /* 0x000000ffff037224 */ /* 0x000fe400018e0603 */
[----:B------:R-:W-:Y:S02]  /*03a0*/  VIADD R0, R16, 0x1 ;  /* 0x0000000110007836 */ /* 0x000fe40000000000 */
[----:B------:R-:W-:Y:S01]  /*03b0*/  @P2 IMAD.MOV R0, RZ, RZ, R16 ;  /* 0x000000ffff002224 */ /* 0x000fe200078e0210 */
[----:B------:R-:W-:-:S03]  /*03c0*/  ISETP.GT.AND P2, PT, R22, R6, PT ;  /* 0x000000061600720c */ /* 0x000fc60003f44270 */
[----:B------:R-:W-:-:S04]  /*03d0*/  VIADD R16, R0, 0x1 ;  /* 0x0000000100107836 */ /* 0x000fc80000000000 */
[----:B------:R-:W-:Y:S01]  /*03e0*/  @P1 IMAD.MOV R16, RZ, RZ, R0 ;  /* 0x000000ffff101224 */ /* 0x000fe200078e0200 */
[----:B------:R-:W-:-:S04]  /*03f0*/  ISETP.GT.AND P1, PT, R11, R6, PT ;  /* 0x000000060b00720c */ /* 0x000fc80003f24270 */
[----:B------:R-:W-:Y:S01]  /*0400*/  IADD3 R0, PT, PT, R16, 0x1, RZ ;  /* 0x0000000110007810 */ /* 0x000fe20007ffe0ff */
[----:B------:R-:W-:Y:S01]  /*0410*/  @P2 IMAD.MOV R0, RZ, RZ, R16 ;  /* 0x000000ffff002224 */ /* 0x000fe200078e0210 */
[----:B------:R-:W-:-:S03]  /*0420*/  ISETP.GT.AND P2, PT, R13, R6, PT ;  /* 0x000000060d00720c */ /* 0x000fc60003f44270 */
[----:B------:R-:W-:-:S04]  /*0430*/  VIADD R11, R0, 0x1 ;  /* 0x00000001000b7836 */ /* 0x000fc80000000000 */
[----:B------:R-:W-:Y:S01]  /*0440*/  @P1 IMAD.MOV R11, RZ, RZ, R0 ;  /* 0x000000ffff0b1224 */ /* 0x000fe200078e0200 */
[----:B------:R-:W-:-:S03]  /*0450*/  ISETP.GT.AND P1, PT, R15, R6, PT ;  /* 0x000000060f00720c */ /* 0x000fc60003f24270 */
[C---:B------:R-:W-:Y:S02]  /*0460*/  VIADD R0, R11.reuse, 0x1 ;  /* 0x000000010b007836 */ /* 0x040fe40000000000 */
[----:B------:R-:W-:Y:S02]  /*0470*/  @P2 IADD3 R0, PT, PT, R11, RZ, RZ ;  /* 0x000000ff0b002210 */ /* 0x000fe40007ffe0ff */
[----:B------:R-:W-:-:S03]  /*0480*/  ISETP.GT.AND P2, PT, R17, R6, PT ;  /* 0x000000061100720c */ /* 0x000fc60003f44270 */
[----:B------:R-:W-:-:S03]  /*0490*/  VIADD R11, R0, 0x1 ;  /* 0x00000001000b7836 */ /* 0x000fc60000000000 */
[----:B------:R-:W-:Y:S01]  /*04a0*/  @P1 IMAD.MOV R11, RZ, RZ, R0 ;  /* 0x000000ffff0b1224 */ /* 0x000fe200078e0200 */
[----:B------:R-:W-:-:S03]  /*04b0*/  ISETP.GT.AND P1, PT, R19, R6, PT ;  /* 0x000000061300720c */ /* 0x000fc60003f24270 */
[----:B------:R-:W-:-:S03]  /*04c0*/  VIADD R0, R11, 0x1 ;  /* 0x000000010b007836 */ /* 0x000fc60000000000 */
[----:B------:R-:W-:Y:S01]  /*04d0*/  @P2 IMAD.MOV R0, RZ, RZ, R11 ;  /* 0x000000ffff002224 */ /* 0x000fe200078e020b */
[----:B------:R-:W-:-:S04]  /*04e0*/  ISETP.GT.AND P2, PT, R21, R6, PT ;  /* 0x000000061500720c */ /* 0x000fc80003f44270 */
[----:B------:R-:W-:Y:S02]  /*04f0*/  IADD3 R11, PT, PT, R0, 0x1, RZ ;  /* 0x00000001000b7810 */ /* 0x000fe40007ffe0ff */
[----:B------:R-:W-:Y:S01]  /*0500*/  @P1 IMAD.MOV R11, RZ, RZ, R0 ;  /* 0x000000ffff0b1224 */ /* 0x000fe200078e0200 */
[----:B------:R-:W-:-:S03]  /*0510*/  ISETP.GT.AND P1, PT, R23, R6, PT ;  /* 0x000000061700720c */ /* 0x000fc60003f24270 */
[----:B------:R-:W-:-:S03]  /*0520*/  VIADD R0, R11, 0x1 ;  /* 0x000000010b007836 */ /* 0x000fc60000000000 */
[----:B------:R-:W-:Y:S01]  /*0530*/  @P2 IMAD.MOV R0, RZ, RZ, R11 ;  /* 0x000000ffff002224 */ /* 0x000fe200078e020b */
[----:B------:R-:W-:-:S03]  /*0540*/  ISETP.GT.AND P2, PT, R25, R6, PT ;  /* 0x000000061900720c */ /* 0x000fc60003f44270 */
[----:B------:R-:W-:-:S03]  /*0550*/  VIADD R11, R0, 0x1 ;  /* 0x00000001000b7836 */ /* 0x000fc60000000000 */
[----:B------:R-:W-:Y:S02]  /*0560*/  @P1 IADD3 R11, PT, PT, R0, RZ, RZ ;  /* 0x000000ff000b1210 */ /* 0x000fe40007ffe0ff */
[----:B------:R-:W-:-:S03]  /*0570*/  ISETP.GT.AND P1, PT, R27, R6, PT ;  /* 0x000000061b00720c */ /* 0x000fc60003f24270 */
[----:B------:R-:W-:Y:S02]  /*0580*/  VIADD R0, R11, 0x1 ;  /* 0x000000010b007836 */ /* 0x000fe40000000000 */
[----:B------:R-:W-:Y:S01]  /*0590*/  @P2 IMAD.MOV R0, RZ, RZ, R11 ;  /* 0x000000ffff002224 */ /* 0x000fe200078e020b */
[----:B------:R-:W-:-:S03]  /*05a0*/  ISETP.GT.AND P2, PT, R29, R6, PT ;  /* 0x000000061d00720c */ /* 0x000fc60003f44270 */
[----:B------:R-:W-:-:S04]  /*05b0*/  VIADD R11, R0, 0x1 ;  /* 0x00000001000b7836 */ /* 0x000fc80000000000 */
[----:B------:R-:W-:Y:S01]  /*05c0*/  @P1 IMAD.MOV R11, RZ, RZ, R0 ;  /* 0x000000ffff0b1224 */ /* 0x000fe200078e0200 */
[----:B------:R-:W-:-:S04]  /*05d0*/  ISETP.GT.AND P1, PT, R12, R6, PT ;  /* 0x000000060c00720c */ /* 0x000fc80003f24270 */
[----:B------:R-:W-:Y:S01]  /*05e0*/  IADD3 R0, PT, PT, R11, 0x1, RZ ;  /* 0x000000010b007810 */ /* 0x000fe20007ffe0ff */
[----:B------:R-:W-:-:S04]  /*05f0*/  @P2 IMAD.MOV R0, RZ, RZ, R11 ;  /* 0x000000ffff002224 */ /* 0x000fc800078e020b */
[----:B------:R-:W-:-:S04]  /*0600*/  VIADD R11, R0, 0x1 ;  /* 0x00000001000b7836 */ /* 0x000fc80000000000 */
[----:B------:R-:W-:Y:S01]  /*0610*/  @P1 IMAD.MOV R11, RZ, RZ, R0 ;  /* 0x000000ffff0b1224 */ /* 0x000fe200078e0200 */
[----:B------:R-:W-:-:S04]  /*0620*/  ISETP.NE.AND P1, PT, R20, RZ, PT ;  /* 0x000000ff1400720c */ /* 0x000fc80003f25270 */
[----:B------:R-:W-:Y:S02]  /*0630*/  IADD3 R0, PT, PT, R11, 0x1, RZ ;  /* 0x000000010b007810 */ /* 0x000fe40007ffe0ff */
[----:B--2---:R-:W-:-:S13]  /*0640*/  ISETP.GT.AND P2, PT, R14, R6, PT ;  /* 0x000000060e00720c */ /* 0x004fda0003f44270 */
[----:B------:R-:W-:Y:S01]  /*0650*/  @P2 IMAD.MOV R0, RZ, RZ, R11 ;  /* 0x000000ffff002224 */ /* 0x000fe200078e020b */
[----:B------:R-:W-:Y:S06]  /*0660*/  @P1 BRA `(.L_x_4) ;  /* 0xfffffff800ec1947 */ /* 0x000fec000383ffff */
.L_x_3:
[----:B------:R-:W-:Y:S05]  /*0670*/  BSYNC.RECONVERGENT B1 ;  /* 0x0000000000017941 */ /* 0x000fea0003800200 */
.L_x_2:
[----:B------:R-:W-:Y:S05]  /*0680*/  @!P0 BRA `(.L_x_1) ;  /* 0x0000000400408947 */ /* 0x000fea0003800000 */
[----:B------:R-:W-:Y:S01]  /*0690*/  ISETP.GE.U32.AND P1, PT, R8, 0x8, PT ;  /* 0x000000080800780c */ /* 0x000fe20003f26070 */
[----:B------:R-:W-:Y:S01]  /*06a0*/  BSSY.RECONVERGENT B1, `(.L_x_5) ;  /* 0x0000026000017945 */ /* 0x000fe20003800200 */
[----:B------:R-:W-:-:S04]  /*06b0*/  LOP3.LUT R12, R10, 0x7, RZ, 0xc0, !PT ;  /* 0x000000070a0c7812 */ /* 0x000fc800078ec0ff */
[----:B------:R-:W-:-:S07]  /*06c0*/  ISETP.NE.AND P0, PT, R12, RZ, PT ;  /* 0x000000ff0c00720c */ /* 0x000fce0003f05270 */
[----:B------:R-:W-:Y:S06]  /*06d0*/  @!P1 BRA `(.L_x_6) ;  /* 0x0000000000889947 */ /* 0x000fec0003800000 */
[----:B------:R-:W-:-:S05]  /*06e0*/  IMAD.WIDE.U32 R2, R7, 0x4, R4 ;  /* 0x0000000407027825 */ /* 0x000fca00078e0004 */
[----:B------:R-:W2:Y:S04]  /*06f0*/  LDG.E R11, desc[UR6][R2.64] ;  /* 0x00000006020b7981 */ /* 0x000ea8000c1e1900 */
[----:B------:R-:W3:Y:S04]  /*0700*/  LDG.E R13, desc[UR6][R2.64+0x4] ;  /* 0x00000406020d7981 */ /* 0x000ee8000c1e1900 */
[----:B------:R-:W4:Y:S04]  /*0710*/  LDG.E R15, desc[UR6][R2.64+0x8] ;  /* 0x00000806020f7981 */ /* 0x000f28000c1e1900 */
[----:B------:R-:W4:Y:S04]  /*0720*/  LDG.E R17, desc[UR6][R2.64+0xc] ;  /* 0x00000c0602117981 */ /* 0x000f28000c1e1900 */
[----:B------:R-:W4:Y:S04]  /*0730*/  LDG.E R19, desc[UR6][R2.64+0x10] ;  /* 0x0000100602137981 */ /* 0x000f28000c1e1900 */
[----:B------:R-:W4:Y:S04]  /*0740*/  LDG.E R21, desc[UR6][R2.64+0x14] ;  /* 0x0000140602157981 */ /* 0x000f28000c1e1900 */
[----:B------:R-:W4:Y:S04]  /*0750*/  LDG.E R23, desc[UR6][R2.64+0x18] ;  /* 0x0000180602177981 */ /* 0x000f28000c1e1900 */
[----:B------:R0:W4:Y:S01]  /*0760*/  LDG.E R25, desc[UR6][R2.64+0x1c] ;  /* 0x00001c0602197981 */ /* 0x000122000c1e1900 */
[----:B------:R-:W-:-:S02]  /*0770*/  VIADD R8, R0, 0x1 ;  /* 0x0000000100087836 */ /* 0x000fc40000000000 */
[----:B------:R-:W-:Y:S01]  /*0780*/  VIADD R7, R7, 0x8 ;  /* 0x0000000807077836 */ /* 0x000fe20000000000 */
[-C--:B--2--5:R-:W-:Y:S02]  /*0790*/  ISETP.GT.AND P1, PT, R11, R6.reuse, PT ;  /* 0x000000060b00720c */ /* 0x0a4fe40003f24270 */
[----:B---3--:R-:W-:-:S11]  /*07a0*/  ISETP.GT.AND P2, PT, R13, R6, PT ;  /* 0x000000060d00720c */ /* 0x008fd60003f44270 */
[----:B------:R-:W-:Y:S01]  /*07b0*/  @P1 IMAD.MOV R8, RZ, RZ, R0 ;  /* 0x000000ffff081224 */ /* 0x000fe200078e0200 */
[----:B----4-:R-:W-:-:S04]  /*07c0*/  ISETP.GT.AND P1, PT, R15, R6, PT ;  /* 0x000000060f00720c */ /* 0x010fc80003f24270 */
        /* <DEDUP_REMOVED lines=9> */
[----:B0-----:R-:W-:-:S03]  /*0860*/  VIADD R2, R0, 0x1 ;  /* 0x0000000100027836 */ /* 0x001fc60000000000 */
[----:B------:R-:W-:Y:S01]  /*0870*/  @P1 IMAD.MOV R2, RZ, RZ, R0 ;  /* 0x000000ffff021224 */ /* 0x000fe200078e0200 */
[----:B------:R-:W-:-:S03]  /*0880*/  ISETP.GT.AND P1, PT, R23, R6, PT ;  /* 0x000000061700720c */ /* 0x000fc60003f24270 */
[----:B------:R-:W-:-:S03]  /*0890*/  VIADD R0, R2, 0x1 ;  /* 0x0000000102007836 */ /* 0x000fc60000000000 */
[----:B------:R-:W-:Y:S01]  /*08a0*/  @P2 IMAD.MOV R0, RZ, RZ, R2 ;  /* 0x000000ffff002224 */ /* 0x000fe200078e0202 */
[----:B------:R-:W-:-:S04]  /*08b0*/  ISETP.GT.AND P2, PT, R25, R6, PT ;  /* 0x000000061900720c */ /* 0x000fc80003f44270 */
[----:B------:R-:W-:Y:S02]  /*08c0*/  IADD3 R2, PT, PT, R0, 0x1, RZ ;  /* 0x0000000100027810 */ /* 0x000fe40007ffe0ff */
[----:B------:R-:W-:-:S04]  /*08d0*/  @P1 IMAD.MOV R2, RZ, RZ, R0 ;  /* 0x000000ffff021224 */ /* 0x000fc800078e0200 */
[----:B------:R-:W-:-:S03]  /*08e0*/  VIADD R0, R2, 0x1 ;  /* 0x0000000102007836 */ /* 0x000fc60000000000 */
[----:B------:R-:W-:-:S07]  /*08f0*/  @P2 IADD3 R0, PT, PT, R2, RZ, RZ ;  /* 0x000000ff02002210 */ /* 0x000fce0007ffe0ff */
.L_x_6:
[----:B------:R-:W-:Y:S05]  /*0900*/  BSYNC.RECONVERGENT B1 ;  /* 0x0000000000017941 */ /* 0x000fea0003800200 */
.L_x_5:
        /* <DEDUP_REMOVED lines=10> */
[----:B------:R-:W4:Y:S01]  /*09b0*/  LDG.E R19, desc[UR6][R2.64+0xc] ;  /* 0x00000c0602137981 */ /* 0x000f22000c1e1900 */
[----:B------:R-:W-:Y:S01]  /*09c0*/  VIADD R8, R0, 0x1 ;  /* 0x0000000100087836 */ /* 0x000fe20000000000 */
[----:B------:R-:W-:-:S02]  /*09d0*/  IADD3 R7, PT, PT, R7, 0x4, RZ ;  /* 0x0000000407077810 */ /* 0x000fc40007ffe0ff */
[-C--:B--2--5:R-:W-:Y:S02]  /*09e0*/  ISETP.GT.AND P0, PT, R13, R6.reuse, PT ;  /* 0x000000060d00720c */ /* 0x0a4fe40003f04270 */
[----:B---3--:R-:W-:-:S11]  /*09f0*/  ISETP.GT.AND P2, PT, R15, R6, PT ;  /* 0x000000060f00720c */ /* 0x008fd60003f44270 */
[----:B------:R-:W-:Y:S01]  /*0a00*/  @P0 IMAD.MOV R8, RZ, RZ, R0 ;  /* 0x000000ffff080224 */ /* 0x000fe200078e0200 */
[----:B----4-:R-:W-:-:S03]  /*0a10*/  ISETP.GT.AND P0, PT, R17, R6, PT ;  /* 0x000000061100720c */ /* 0x010fc60003f04270 */
[C---:B------:R-:W-:Y:S01]  /*0a20*/  VIADD R0, R8.reuse, 0x1 ;  /* 0x0000000108007836 */ /* 0x040fe20000000000 */
[----:B------:R-:W-:Y:S02]  /*0a30*/  @P2 IADD3 R0, PT, PT, R8, RZ, RZ ;  /* 0x000000ff08002210 */ /* 0x000fe40007ffe0ff */
[----:B------:R-:W-:-:S03]  /*0a40*/  ISETP.GT.AND P2, PT, R19, R6, PT ;  /* 0x000000061300720c */ /* 0x000fc60003f44270 */
[----:B------:R-:W-:-:S04]  /*0a50*/  VIADD R8, R0, 0x1 ;  /* 0x0000000100087836 */ /* 0x000fc80000000000 */
[----:B------:R-:W-:-:S04]  /*0a60*/  @P0 IMAD.MOV R8, RZ, RZ, R0 ;  /* 0x000000ffff080224 */ /* 0x000fc800078e0200 */
[----:B------:R-:W-:Y:S02]  /*0a70*/  VIADD R0, R8, 0x1 ;  /* 0x0000000108007836 */ /* 0x000fe40000000000 */
[----:B------:R-:W-:-:S07]  /*0a80*/  @P2 IMAD.MOV R0, RZ, RZ, R8 ;  /* 0x000000ffff002224 */ /* 0x000fce00078e0208 */
.L_x_8:
[----:B------:R-:W-:Y:S05]  /*0a90*/  BSYNC.RECONVERGENT B1 ;  /* 0x0000000000017941 */ /* 0x000fea0003800200 */
.L_x_7:
[----:B------:R-:W-:Y:S05]  /*0aa0*/  @!P1 BRA `(.L_x_1) ;  /* 0x0000000000389947 */ /* 0x000fea0003800000 */
[----:B------:R-:W-:-:S04]  /*0ab0*/  IMAD.WIDE.U32 R4, R7, 0x4, R4 ;  /* 0x0000000407047825 */ /* 0x000fc800078e0004 */
[----:B------:R-:W-:Y:S02]  /*0ac0*/  IMAD.MOV R7, RZ, RZ, -R11 ;  /* 0x000000ffff077224 */ /* 0x000fe400078e0a0b */
[----:B------:R-:W-:-:S07]  /*0ad0*/  IMAD.MOV.U32 R2, RZ, RZ, R4 ;  /* 0x000000ffff027224 */ /* 0x000fce00078e0004 */
.L_x_9:
[----:B------:R-:W-:-:S06]  /*0ae0*/  MOV R3, R5 ;  /* 0x0000000500037202 */ /* 0x000fcc0000000f00 */
[----:B------:R0:W2:Y:S01]  /*0af0*/  LDG.E R3, desc[UR6][R2.64] ;  /* 0x0000000602037981 */ /* 0x0000a2000c1e1900 */
[----:B------:R-:W-:Y:S02]  /*0b00*/  VIADD R7, R7, 0x1 ;  /* 0x0000000107077836 */ /* 0x000fe40000000000 */
[----:B------:R-:W-:-:S03]  /*0b10*/  VIADD R4, R0, 0x1 ;  /* 0x0000000100047836 */ /* 0x000fc60000000000 */
[----:B------:R-:W-:Y:S02]  /*0b20*/  ISETP.NE.AND P1, PT, R7, RZ, PT ;  /* 0x000000ff0700720c */ /* 0x000fe40003f25270 */
[----:B0-----:R-:W-:-:S04]  /*0b30*/  IADD3 R2, P2, PT, R2, 0x4, RZ ;  /* 0x0000000402027810 */ /* 0x001fc80007f5e0ff */
[----:B------:R-:W-:Y:S02]  /*0b40*/  IADD3.X R5, PT, PT, RZ, R5, RZ, P2, !PT ;  /* 0x00000005ff057210 */ /* 0x000fe400017fe4ff */
[----:B--2--5:R-:W-:-:S13]  /*0b50*/  ISETP.GT.AND P0, PT, R3, R6, PT ;  /* 0x000000060300720c */ /* 0x024fda0003f04270 */
[----:B------:R-:W-:-:S04]  /*0b60*/  @P0 IMAD.MOV R4, RZ, RZ, R0 ;  /* 0x000000ffff040224 */ /* 0x000fc800078e0200 */
[----:B------:R-:W-:Y:S01]  /*0b70*/  IMAD.MOV.U32 R0, RZ, RZ, R4 ;  /* 0x000000ffff007224 */ /* 0x000fe200078e0004 */
[----:B------:R-:W-:Y:S06]  /*0b80*/  @P1 BRA `(.L_x_9) ;  /* 0xfffffffc00d41947 */ /* 0x000fec000383ffff */
.L_x_1:
[----:B0-----:R-:W-:Y:S05]  /*0b90*/  BSYNC.RECONVERGENT B0 ;  /* 0x0000000000007941 */ /* 0x001fea0003800200 */
.L_x_0:
[----:B------:R-:W0:Y:S01]  /*0ba0*/  LDCU.64 UR4, c[0x0][0x380] ;  /* 0x00007000ff0477ac */ /* 0x000e220008000a00 */
[----:B------:R-:W-:Y:S01]  /*0bb0*/  ISETP.GE.AND P0, PT, R10, UR8, PT ;  /* 0x000000080a007c0c */ /* 0x000fe2000bf06270 */
[----:B------:R-:W-:Y:S01]  /*0bc0*/  BSSY.RECONVERGENT B0, `(.L_x_10) ;  /* 0x0000117000007945 */ /* 0x000fe20003800200 */
[----:B0----5:R-:W-:Y:S02]  /*0bd0*/  IMAD.U32 R6, RZ, RZ, UR4 ;  /* 0x00000004ff067e24 */ /* 0x021fe4000f8e00ff */
[----:B------:R-:W-:Y:S02]  /*0be0*/  IMAD.U32 R7, RZ, RZ, UR5 ;  /* 0x00000005ff077e24 */ /* 0x000fe4000f8e00ff */
[----:B------:R-:W-:-:S07]  /*0bf0*/  IMAD.WIDE R2, R9, 0x4, R6 ;  /* 0x0000000409027825 */ /* 0x000fce00078e0206 */
[----:B------:R-:W-:Y:S05]  /*0c00*/  @P0 BRA `(.L_x_11) ;  /* 0x0000001000480947 */ /* 0x000fea0003800000 */
[C---:B------:R-:W-:Y:S01]  /*0c10*/  IADD3 R4, PT, PT, R10.reuse, -UR8, RZ ;  /* 0x800000080a047c10 */ /* 0x040fe2000fffe0ff */
[----:B------:R-:W-:Y:S01]  /*0c20*/  BSSY.RECONVERGENT B1, `(.L_x_12) ;  /* 0x000008d000017945 */ /* 0x000fe20003800200 */
[----:B------:R-:W-:Y:S02]  /*0c30*/  IADD3 R8, PT, PT, -R10, UR8, RZ ;  /* 0x000000080a087c10 */ /* 0x000fe4000fffe1ff */
[----:B------:R-:W-:Y:S02]  /*0c40*/  ISETP.GT.U32.AND P0, PT, R4, -0x10, PT ;  /* 0xfffffff00400780c */ /* 0x000fe40003f04070 */
[----:B------:R-:W-:-:S11]  /*0c50*/  LOP3.LUT R20, R8, 0xf, RZ, 0xc0, !PT ;  /* 0x0000000f08147812 */ /* 0x000fd600078ec0ff */
[----:B------:R-:W-:Y:S05]  /*0c60*/  @P0 BRA `(.L_x_13) ;  /* 0x0000000800200947 */ /* 0x000fea0003800000 */
[----:B------:R-:W0:Y:S01]  /*0c70*/  LDC.64 R6, c[0x0][0x380] ;  /* 0x0000e000ff067b82 */ /* 0x000e220000000a00 */
[----:B------:R-:W-:Y:S01]  /*0c80*/  LOP3.LUT R11, R8, 0xfffffff0, RZ, 0xc0, !PT ;  /* 0xfffffff0080b7812 */ /* 0x000fe200078ec0ff */
[----:B------:R-:W-:Y:S04]  /*0c90*/  BSSY.RECONVERGENT B2, `(.L_x_13) ;  /* 0x0000085000027945 */ /* 0x000fe80003800200 */
[----:B------:R-:W-:-:S07]  /*0ca0*/  IMAD.MOV R11, RZ, RZ, -R11 ;  /* 0x000000ffff0b7224 */ /* 0x000fce00078e0a0b */
.L_x_14:
[CC--:B------:R-:W-:Y:S01]  /*0cb0*/  ISETP.GT.AND P0, PT, R10.reuse, R9.reuse, PT ;  /* 0x000000090a00720c */ /* 0x0c0fe20003f04270 */
[C---:B0-----:R-:W-:Y:S01]  /*0cc0*/  IMAD.WIDE.U32 R4, R10.reuse, 0x4, R6 ;  /* 0x000000040a047825 */ /* 0x041fe200078e0006 */
[----:B------:R-:W-:-:S11]  /*0cd0*/  ISETP.GE.AND P1, PT, R10, R9, PT ;  /* 0x000000090a00720c */ /* 0x000fd60003f26270 */
[----:B------:R-:W2:Y:S04]  /*0ce0*/  @P0 LDG.E R17, desc[UR6][R2.64] ;  /* 0x0000000602110981 */ /* 0x000ea8000c1e1900 */
[----:B------:R-:W2:Y:S01]  /*0cf0*/  @P0 LDG.E R16, desc[UR6][R4.64] ;  /* 0x0000000604100981 */ /* 0x000ea2000c1e1900 */
[----:B------:R-:W-:-:S03]  /*0d00*/  VIADD R12, R10, 0x2 ;  /* 0x000000020a0c7836 */ /* 0x000fc60000000000 */
[----:B------:R-:W3:Y:S02]  /*0d10*/  @P1 LDG.E R22, desc[UR6][R2.64] ;  /* 0x0000000602161981 */ /* 0x000ee4000c1e1900 */
[----:B------:R-:W-:Y:S02]  /*0d20*/  ISETP.GT.AND P3, PT, R12, R9, PT ;  /* 0x000000090c00720c */ /* 0x000fe40003f64270 */
[----:B------:R-:W3:Y:S01]  /*0d30*/  @P1 LDG.E R19, desc[UR6][R4.64+0x4] ;  /* 0x0000040604131981 */ /* 0x000ee2000c1e1900 */
[----:B------:R-:W-:-:S10]  /*0d40*/  VIADD R12, R10, 0x3 ;  /* 0x000000030a0c7836 */ /* 0x000fd40000000000 */
[----:B------:R-:W4:Y:S04]  /*0d50*/  @P3 LDG.E R15, desc[UR6][R4.64+0x8] ;  /* 0x00000806040f3981 */ /* 0x000f28000c1e1900 */
[----:B------:R-:W4:Y:S01]  /*0d60*/  @P3 LDG.E R14, desc[UR6][R2.64] ;  /* 0x00000006020e3981 */ /* 0x000f22000c1e1900 */
[----:B------:R-:W-:-:S13]  /*0d70*/  ISETP.GT.AND P5, PT, R12, R9, PT ;  /* 0x000000090c00720c */ /* 0x000fda0003fa4270 */
[----:B------:R-:W5:Y:S04]  /*0d80*/  @P5 LDG.E R12, desc[UR6][R4.64+0xc] ;  /* 0x00000c06040c5981 */ /* 0x000f68000c1e1900 */
[----:B------:R-:W5:Y:S01]  /*0d90*/  @P5 LDG.E R13, desc[UR6][R2.64] ;  /* 0x00000006020d5981 */ /* 0x000f62000c1e1900 */
[----:B------:R-:W-:-:S04]  /*0da0*/  IADD3 R18, PT, PT, R10, 0x4, RZ ;  /* 0x000000040a127810 */ /* 0x000fc80007ffe0ff */
[----:B------:R-:W-:Y:S01]  /*0db0*/  ISETP.GT.AND P4, PT, R18, R9, PT ;  /* 0x000000091200720c */ /* 0x000fe20003f84270 */
[----:B------:R-:W-:Y:S02]  /*0dc0*/  @P0 VIADD R18, R0, 0x1 ;  /* 0x0000000100120836 */ /* 0x000fe40000000000 */
[----:B------:R-:W-:Y:S01]  /*0dd0*/  VIADD R24, R10, 0x8 ;  /* 0x000000080a187836 */ /* 0x000fe20000000000 */
[----:B--2---:R-:W-:Y:S01]  /*0de0*/  ISETP.GE.AND P2, PT, R16, R17, P0 ;  /* 0x000000111000720c */ /* 0x004fe20000746270 */
[----:B------:R-:W-:-:S08]  /*0df0*/  VIADD R16, R10, 0x5 ;  /* 0x000000050a107836 */ /* 0x000fd00000000000 */
[----:B------:R-:W2:Y:S01]  /*0e00*/  @P4 LDG.E R17, desc[UR6][R2.64] ;  /* 0x0000000602114981 */ /* 0x000ea2000c1e1900 */
[----:B------:R-:W-:-:S03]  /*0e10*/  ISETP.GT.AND P6, PT, R16, R9, PT ;  /* 0x000000091000720c */ /* 0x000fc60003fc4270 */
[----:B------:R-:W2:Y:S01]  /*0e20*/  @P4 LDG.E R16, desc[UR6][R4.64+0x10] ;  /* 0x0000100604104981 */ /* 0x000ea2000c1e1900 */
[----:B------:R-:W-:Y:S01]  /*0e30*/  @P2 IMAD.MOV R18, RZ, RZ, R0 ;  /* 0x000000ffff122224 */ /* 0x000fe200078e0200 */
[----:B---3--:R-:W-:Y:S02]  /*0e40*/  ISETP.GE.AND P2, PT, R19, R22, P1 ;  /* 0x000000161300720c */ /* 0x008fe40000f46270 */
[----:B------:R-:W-:Y:S01]  /*0e50*/  IADD3 R22, PT, PT, R10, 0x6, RZ ;  /* 0x000000060a167810 */ /* 0x000fe20007ffe0ff */
[----:B------:R-:W-:-:S05]  /*0e60*/  @P0 IMAD.MOV.U32 R0, RZ, RZ, R18 ;  /* 0x000000ffff000224 */ /* 0x000fca00078e0012 */
[----:B------:R-:W3:Y:S01]  /*0e70*/  @P6 LDG.E R18, desc[UR6][R4.64+0x14] ;  /* 0x0000140604126981 */ /* 0x000ee2000c1e1900 */
[----:B------:R-:W-:-:S03]  /*0e80*/  ISETP.GT.AND P0, PT, R22, R9, PT ;  /* 0x000000091600720c */ /* 0x000fc60003f04270 */
[----:B------:R-:W3:Y:S01]  /*0e90*/  @P6 LDG.E R19, desc[UR6][R2.64] ;  /* 0x0000000602136981 */ /* 0x000ee2000c1e1900 */
[----:B------:R-:W-:Y:S02]  /*0ea0*/  @P1 VIADD R21, R0, 0x1 ;  /* 0x0000000100151836 */ /* 0x000fe40000000000 */
[----:B------:R-:W-:Y:S01]  /*0eb0*/  @P2 IMAD.MOV R21, RZ, RZ, R0 ;  /* 0x000000ffff152224 */ /* 0x000fe200078e0200 */
[----:B----4-:R-:W-:Y:S02]  /*0ec0*/  ISETP.GE.AND P2, PT, R15, R14, P3 ;  /* 0x0000000e0f00720c */ /* 0x010fe40001f46270 */
[----:B------:R-:W-:Y:S01]  /*0ed0*/  IADD3 R14, PT, PT, R10, 0x7, RZ ;  /* 0x000000070a0e7810 */ /* 0x000fe20007ffe0ff */
[----:B------:R-:W-:-:S03]  /*0ee0*/  @P1 IMAD.MOV.U32 R0, RZ, RZ, R21 ;  /* 0x000000ffff001224 */ /* 0x000fc600078e0015 */
[----:B------:R-:W4:Y:S01]  /*0ef0*/  @P0 LDG.E R22, desc[UR6][R4.64+0x18] ;  /* 0x0000180604160981 */ /* 0x000f22000c1e1900 */
[----:B------:R-:W-:-:S03]  /*0f00*/  ISETP.GT.AND P1, PT, R14, R9, PT ;  /* 0x000000090e00720c */ /* 0x000fc60003f24270 */
[----:B------:R-:W4:Y:S01]  /*0f10*/  @P0 LDG.E R21, desc[UR6][R2.64] ;  /* 0x0000000602150981 */ /* 0x000f22000c1e1900 */
[C---:B------:R-:W-:Y:S02]  /*0f20*/  @P3 VIADD R14, R0.reuse, 0x1 ;  /* 0x00000001000e3836 */ /* 0x040fe40000000000 */
[----:B------:R-:W-:Y:S02]  /*0f30*/  @P2 IADD3 R14, PT, PT, R0, RZ, RZ ;  /* 0x000000ff000e2210 */ /* 0x000fe40007ffe0ff */
[----:B------:R-:W-:-:S03]  /*0f40*/  ISETP.GT.AND P2, PT, R24, R9, PT ;  /* 0x000000091800720c */ /* 0x000fc60003f44270 */
[----:B------:R-:W-:Y:S01]  /*0f50*/  @P3 IMAD.MOV.U32 R0, RZ, RZ, R14 ;  /* 0x000000ffff003224 */ /* 0x000fe200078e000e */
[----:B-----5:R-:W-:Y:S01]  /*0f60*/  ISETP.GE.AND P3, PT, R12, R13, P5 ;  /* 0x0000000d0c00720c */ /* 0x020fe20002f66270 */
[----:B------:R-:W5:Y:S04]  /*0f70*/  @P1 LDG.E R24, desc[UR6][R4.64+0x1c] ;  /* 0x00001c0604181981 */ /* 0x000f68000c1e1900 */
[----:B------:R-:W5:Y:S01]  /*0f80*/  @P1 LDG.E R23, desc[UR6][R2.64] ;  /* 0x0000000602171981 */ /* 0x000f62000c1e1900 */
[----:B------:R-:W-:Y:S02]  /*0f90*/  VIADD R12, R10, 0x9 ;  /* 0x000000090a0c7836 */ /* 0x000fe40000000000 */
[C---:B------:R-:W-:Y:S01]  /*0fa0*/  @P5 VIADD R14, R0.reuse, 0x1 ;  /* 0x00000001000e5836 */ /* 0x040fe20000000000 */
[----:B------:R-:W5:Y:S04]  /*0fb0*/  @P2 LDG.E R13, desc[UR6][R2.64] ;  /* 0x00000006020d2981 */ /* 0x000f68000c1e1900 */
[----:B------:R-:W-:-:S02]  /*0fc0*/  @P3 IADD3 R14, PT, PT, R0, RZ, RZ ;  /* 0x000000ff000e3210 */ /* 0x000fc40007ffe0ff */
[----:B------:R-:W-:Y:S02]  /*0fd0*/  ISETP.GT.AND P3, PT, R12, R9, PT ;  /* 0x000000090c00720c */ /* 0x000fe40003f64270 */
[----:B------:R-:W5:Y:S01]  /*0fe0*/  @P2 LDG.E R12, desc[UR6][R4.64+0x20] ;  /* 0x00002006040c2981 */ /* 0x000f62000c1e1900 */
[----:B------:R-:W-:-:S10]  /*0ff0*/  @P5 IMAD.MOV.U32 R0, RZ, RZ, R14 ;  /* 0x000000ffff005224 */ /* 0x000fd400078e000e */
[----:B------:R-:W5:Y:S04]  /*1000*/  @P3 LDG.E R14, desc[UR6][R4.64+0x24] ;  /* 0x00002406040e3981 */ /* 0x000f68000c1e1900 */
[----:B------:R-:W5:Y:S01]  /*1010*/  @P3 LDG.E R15, desc[UR6][R2.64] ;  /* 0x00000006020f3981 */ /* 0x000f62000c1e1900 */
[----:B--2---:R-:W-:Y:S01]  /*1020*/  ISETP.GE.AND P5, PT, R16, R17, P4 ;  /* 0x000000111000720c */ /* 0x004fe200027a6270 */
[----:B------:R-:W-:-:S12]  /*1030*/  @P4 VIADD R16, R0, 0x1 ;  /* 0x0000000100104836 */ /* 0x000fd80000000000 */
[----:B------:R-:W-:Y:S01]  /*1040*/  @P5 IMAD.MOV R16, RZ, RZ, R0 ;  /* 0x000000ffff105224 */ /* 0x000fe200078e0200 */
[----:B---3--:R-:W-:-:S03]  /*1050*/  ISETP.GE.AND P5, PT, R18, R19, P6 ;  /* 0x000000131200720c */ /* 0x008fc600037a6270 */
[----:B------:R-:W-:Y:S01]  /*1060*/  @P4 IMAD.MOV.U32 R0, RZ, RZ, R16 ;  /* 0x000000ffff004224 */ /* 0x000fe200078e0010 */
[----:B------:R-:W-:-:S03]  /*1070*/  IADD3 R18, PT, PT, R10, 0xa, RZ ;  /* 0x0000000a0a127810 */ /* 0x000fc60007ffe0ff */
[----:B------:R-:W-:Y:S01]  /*1080*/  @P6 VIADD R16, R0, 0x1 ;  /* 0x0000000100106836 */ /* 0x000fe20000000000 */
[----:B------:R-:W-:-:S05]  /*1090*/  ISETP.GT.AND P4, PT, R18, R9, PT ;  /* 0x000000091200720c */ /* 0x000fca0003f84270 */
[----:B------:R-:W-:Y:S01]  /*10a0*/  @P5 IMAD.MOV R16, RZ, RZ, R0 ;  /* 0x000000ffff105224 */ /* 0x000fe200078e0200 */
[----:B----4-:R-:W-:Y:S02]  /*10b0*/  ISETP.GE.AND P5, PT, R22, R21, P0 ;  /* 0x000000151600720c */ /* 0x010fe400007a6270 */
[----:B------:R-:W-:Y:S01]  /*10c0*/  IADD3 R18, PT, PT, R10, 0xb, RZ ;  /* 0x0000000b0a127810 */ /* 0x000fe20007ffe0ff */
[----:B------:R-:W-:-:S03]  /*10d0*/  @P6 IMAD.MOV.U32 R0, RZ, RZ, R16 ;  /* 0x000000ffff006224 */ /* 0x000fc600078e0010 */
[----:B------:R-:W-:Y:S01]  /*10e0*/  ISETP.GT.AND P6, PT, R18, R9, PT ;  /* 0x000000091200720c */ /* 0x000fe20003fc4270 */
[----:B------:R-:W-:Y:S01]  /*10f0*/  @P0 VIADD R18, R0, 0x1 ;  /* 0x0000000100120836 */ /* 0x000fe20000000000 */
[----:B------:R-:W2:Y:S04]  /*1100*/  @P4 LDG.E R17, desc[UR6][R4.64+0x28] ;  /* 0x0000280604114981 */ /* 0x000ea8000c1e1900 */
[----:B------:R-:W2:Y:S01]  /*1110*/  @P4 LDG.E R16, desc[UR6][R2.64] ;  /* 0x0000000602104981 */ /* 0x000ea2000c1e1900 */
[----:B------:R-:W-:Y:S01]  /*1120*/  @P5 IMAD.MOV R18, RZ, RZ, R0 ;  /* 0x000000ffff125224 */ /* 0x000fe200078e0200 */
[----:B-----5:R-:W-:-:S03]  /*1130*/  ISETP.GE.AND P5, PT, R24, R23, P1 ;  /* 0x000000171800720c */ /* 0x020fc60000fa6270 */
[----:B------:R-:W-:Y:S01]  /*1140*/  @P0 IMAD.MOV.U32 R0, RZ, RZ, R18 ;  /* 0x000000ffff000224 */ /* 0x000fe200078e0012 */
[----:B------:R-:W-:Y:S01]  /*1150*/  IADD3 R22, PT, PT, R10, 0xc, RZ ;  /* 0x0000000c0a167810 */ /* 0x000fe20007ffe0ff */
[----:B------:R-:W3:Y:S02]  /*1160*/  @P6 LDG.E R19, desc[UR6][R4.64+0x2c] ;  /* 0x00002c0604136981 */ /* 0x000ee4000c1e1900 */
[----:B------:R-:W-:Y:S01]  /*1170*/  @P1 VIADD R21, R0, 0x1 ;  /* 0x0000000100151836 */ /* 0x000fe20000000000 */
[----:B------:R-:W-:Y:S01]  /*1180*/  ISETP.GT.AND P0, PT, R22, R9, PT ;  /* 0x000000091600720c */ /* 0x000fe20003f04270 */
[----:B------:R-:W3:Y:S04]  /*1190*/  @P6 LDG.E R18, desc[UR6][R2.64] ;  /* 0x0000000602126981 */ /* 0x000ee8000c1e1900 */
[----:B------:R-:W-:Y:S01]  /*11a0*/  @P5 IMAD.MOV R21, RZ, RZ, R0 ;  /* 0x000000ffff155224 */ /* 0x000fe200078e0200 */
[----:B------:R-:W-:-:S02]  /*11b0*/  ISETP.GE.AND P5, PT, R12, R13, P2 ;  /* 0x0000000d0c00720c */ /* 0x000fc400017a6270 */
[----:B------:R-:W-:Y:S01]  /*11c0*/  IADD3 R12, PT, PT, R10, 0xd, RZ ;  /* 0x0000000d0a0c7810 */ /* 0x000fe20007ffe0ff */
[----:B------:R-:W-:-:S03]  /*11d0*/  @P1 IMAD.MOV.U32 R0, RZ, RZ, R21 ;  /* 0x000000ffff001224 */ /* 0x000fc600078e0015 */
[----:B------:R-:W-:Y:S01]  /*11e0*/  ISETP.GT.AND P1, PT, R12, R9, PT ;  /* 0x000000090c00720c */ /* 0x000fe20003f24270 */
[----:B------:R-:W4:Y:S01]  /*11f0*/  @P0 LDG.E R13, desc[UR6][R4.64+0x30] ;  /* 0x00003006040d0981 */ /* 0x000f22000c1e1900 */
[----:B------:R-:W-:Y:S01]  /*1200*/  @P2 VIADD R21, R0, 0x1 ;  /* 0x0000000100152836 */ /* 0x000fe20000000000 */
[----:B------:R-:W-:Y:S02]  /*1210*/  IADD3 R22, PT, PT, R10, 0xe, RZ ;  /* 0x0000000e0a167810 */ /* 0x000fe40007ffe0ff */
[----:B------:R-:W4:Y:S02]  /*1220*/  @P0 LDG.E R12, desc[UR6][R2.64] ;  /* 0x00000006020c0981 */ /* 0x000f24000c1e1900 */
[----:B------:R-:W-:Y:S01]  /*1230*/  @P5 IMAD.MOV R21, RZ, RZ, R0 ;  /* 0x000000ffff155224 */ /* 0x000fe200078e0200 */
[----:B------:R-:W-:-:S03]  /*1240*/  ISETP.GE.AND P5, PT, R14, R15, P3 ;  /* 0x0000000f0e00720c */ /* 0x000fc60001fa6270 */
[----:B------:R-:W-:Y:S01]  /*1250*/  @P2 IMAD.MOV.U32 R0, RZ, RZ, R21 ;  /* 0x000000ffff002224 */ /* 0x000fe200078e0015 */
[----:B------:R-:W-:Y:S01]  /*1260*/  ISETP.GT.AND P2, PT, R22, R9, PT ;  /* 0x000000091600720c */ /* 0x000fe20003f44270 */
[----:B------:R-:W5:Y:S01]  /*1270*/  @P1 LDG.E R15, desc[UR6][R4.64+0x34] ;  /* 0x00003406040f1981 */ /* 0x000f62000c1e1900 */
[----:B------:R-:W-:-:S03]  /*1280*/  VIADD R22, R10, 0xf ;  /* 0x0000000f0a167836 */ /* 0x000fc60000000000 */
[----:B------:R-:W5:Y:S01]  /*1290*/  @P1 LDG.E R14, desc[UR6][R2.64] ;  /* 0x00000006020e1981 */ /* 0x000f62000c1e1900 */
[----:B------:R-:W-:-:S03]  /*12a0*/  @P3 VIADD R25, R0, 0x1 ;  /* 0x0000000100193836 */ /* 0x000fc60000000000 */
[----:B------:R-:W-:Y:S02]  /*12b0*/  @P5 IADD3 R25, PT, PT, R0, RZ, RZ ;  /* 0x000000ff00195210 */ /* 0x000fe40007ffe0ff */
[----:B------:R-:W-:Y:S02]  /*12c0*/  ISETP.GT.AND P5, PT, R22, R9, PT ;  /* 0x000000091600720c */ /* 0x000fe40003fa4270 */
[----:B------:R-:W5:Y:S04]  /*12d0*/  @P2 LDG.E R22, desc[UR6][R4.64+0x38] ;  /* 0x0000380604162981 */ /* 0x000f68000c1e1900 */
[----:B------:R-:W5:Y:S07]  /*12e0*/  @P2 LDG.E R21, desc[UR6][R2.64] ;  /* 0x0000000602152981 */ /* 0x000f6e000c1e1900 */
[----:B------:R0:W5:Y:S04]  /*12f0*/  @P5 LDG.E R23, desc[UR6][R4.64+0x3c] ;  /* 0x00003c0604175981 */ /* 0x000168000c1e1900 */
[----:B------:R-:W5:Y:S01]  /*1300*/  @P5 LDG.E R24, desc[UR6][R2.64] ;  /* 0x0000000602185981 */ /* 0x000f62000c1e1900 */
[----:B------:R-:W-:-:S02]  /*1310*/  @P3 IMAD.MOV.U32 R0, RZ, RZ, R25 ;  /* 0x000000ffff003224 */ /* 0x000fc400078e0019 */
[----:B------:R-:W-:Y:S02]  /*1320*/  VIADD R11, R11, 0x10 ;  /* 0x000000100b0b7836 */ /* 0x000fe40000000000 */
[----:B------:R-:W-:Y:S01]  /*1330*/  VIADD R10, R10, 0x10 ;  /* 0x000000100a0a7836 */ /* 0x000fe20000000000 */
[----:B--2---:R-:W-:Y:S01]  /*1340*/  ISETP.GE.AND P3, PT, R17, R16, P4 ;  /* 0x000000101100720c */ /* 0x004fe20002766270 */
[----:B------:R-:W-:-:S12]  /*1350*/  @P4 VIADD R16, R0, 0x1 ;  /* 0x0000000100104836 */ /* 0x000fd80000000000 */
[----:B------:R-:W-:Y:S01]  /*1360*/  @P3 IMAD.MOV R16, RZ, RZ, R0 ;  /* 0x000000ffff103224 */ /* 0x000fe200078e0200 */
[----:B---3--:R-:W-:-:S04]  /*1370*/  ISETP.GE.AND P3, PT, R19, R18, P6 ;  /* 0x000000121300720c */ /* 0x008fc80003766270 */
[----:B------:R-:W-:-:S05]  /*1380*/  @P4 MOV R0, R16 ;  /* 0x0000001000004202 */ /* 0x000fca0000000f00 */
[----:B------:R-:W-:Y:S01]  /*1390*/  @P6 VIADD R16, R0, 0x1 ;  /* 0x0000000100106836 */ /* 0x000fe20000000000 */
[----:B----4-:R-:W-:-:S03]  /*13a0*/  ISETP.GE.AND P4, PT, R13, R12, P0 ;  /* 0x0000000c0d00720c */ /* 0x010fc60000786270 */
[----:B------:R-:W-:-:S04]  /*13b0*/  @P3 IMAD.MOV R16, RZ, RZ, R0 ;  /* 0x000000ffff103224 */ /* 0x000fc800078e0200 */
[----:B------:R-:W-:Y:S01]  /*13c0*/  @P6 IMAD.MOV.U32 R0, RZ, RZ, R16 ;  /* 0x000000ffff006224 */ /* 0x000fe200078e0010 */
[----:B-----5:R-:W-:-:S04]  /*13d0*/  ISETP.GE.AND P3, PT, R15, R14, P1 ;  /* 0x0000000e0f00720c */ /* 0x020fc80000f66270 */
[----:B0-----:R-:W-:Y:S01]  /*13e0*/  @P0 IADD3 R4, PT, PT, R0, 0x1, RZ ;  /* 0x0000000100040810 */ /* 0x001fe20007ffe0ff */
[----:B------:R-:W-:-:S04]  /*13f0*/  @P4 IMAD.MOV R4, RZ, RZ, R0 ;  /* 0x000000ffff044224 */ /* 0x000fc800078e0200 */
[----:B------:R-:W-:Y:S01]  /*1400*/  @P0 IMAD.MOV.U32 R0, RZ, RZ, R4 ;  /* 0x000000ffff000224 */ /* 0x000fe200078e0004 */
[----:B------:R-:W-:-:S03]  /*1410*/  ISETP.GE.AND P0, PT, R22, R21, P2 ;  /* 0x000000151600720c */ /* 0x000fc60001706270 */
[C---:B------:R-:W-:Y:S01]  /*1420*/  @P1 VIADD R4, R0.reuse, 0x1 ;  /* 0x0000000100041836 */ /* 0x040fe20000000000 */
[----:B------:R-:W-:-:S05]  /*1430*/  @P3 IADD3 R4, PT, PT, R0, RZ, RZ ;  /* 0x000000ff00043210 */ /* 0x000fca0007ffe0ff */
[----:B------:R-:W-:Y:S01]  /*1440*/  @P1 IMAD.MOV.U32 R0, RZ, RZ, R4 ;  /* 0x000000ffff001224 */ /* 0x000fe200078e0004 */
[----:B------:R-:W-:-:S03]  /*1450*/  ISETP.GE.AND P1, PT, R23, R24, P5 ;  /* 0x000000181700720c */ /* 0x000fc60002f26270 */
[----:B------:R-:W-:Y:S02]  /*1460*/  @P2 VIADD R4, R0, 0x1 ;  /* 0x0000000100042836 */ /* 0x000fe40000000000 */
[----:B------:R-:W-:Y:S01]  /*1470*/  @P0 IMAD.MOV R4, RZ, RZ, R0 ;  /* 0x000000ffff040224 */ /* 0x000fe200078e0200 */
[----:B------:R-:W-:-:S04]  /*1480*/  ISETP.NE.AND P0, PT, R11, RZ, PT ;  /* 0x000000ff0b00720c */ /* 0x000fc80003f05270 */
[----:B------:R-:W-:-:S05]  /*1490*/  @P2 MOV R0, R4 ;  /* 0x0000000400002202 */ /* 0x000fca0000000f00 */
[C---:B------:R-:W-:Y:S01]  /*14a0*/  @P5 VIADD R4, R0.reuse, 0x1 ;  /* 0x0000000100045836 */ /* 0x040fe20000000000 */
[----:B------:R-:W-:-:S05]  /*14b0*/  @P1 IADD3 R4, PT, PT, R0, RZ, RZ ;  /* 0x000000ff00041210 */ /* 0x000fca0007ffe0ff */
[----:B------:R-:W-:Y:S01]  /*14c0*/  @P5 IMAD.MOV.U32 R0, RZ, RZ, R4 ;  /* 0x000000ffff005224 */ /* 0x000fe200078e0004 */
[----:B------:R-:W-:Y:S06]  /*14d0*/  @P0 BRA `(.L_x_14) ;  /* 0xfffffff400f40947 */ /* 0x000fec000383ffff */
[----:B------:R-:W-:Y:S05]  /*14e0*/  BSYNC.RECONVERGENT B2 ;  /* 0x0000000000027941 */ /* 0x000fea0003800200 */
.L_x_13:
[----:B------:R-:W-:Y:S05]  /*14f0*/  BSYNC.RECONVERGENT B1 ;  /* 0x0000000000017941 */ /* 0x000fea0003800200 */
.L_x_12:
[----:B------:R-:W-:-:S13]  /*1500*/  ISETP.NE.AND P0, PT, R20, RZ, PT ;  /* 0x000000ff1400720c */ /* 0x000fda0003f05270 */
[----:B------:R-:W-:Y:S05]  /*1510*/  @!P0 BRA `(.L_x_11) ;  /* 0x0000000800048947 */ /* 0x000fea0003800000 */
[----:B------:R-:W-:Y:S01]  /*1520*/  ISETP.GE.U32.AND P1, PT, R20, 0x8, PT ;  /* 0x000000081400780c */ /* 0x000fe20003f26070 */
[----:B------:R-:W-:Y:S01]  /*1530*/  BSSY.RECONVERGENT B1, `(.L_x_15) ;  /* 0x0000044000017945 */ /* 0x000fe20003800200 */
[----:B------:R-:W-:-:S04]  /*1540*/  LOP3.LUT R17, R8, 0x7, RZ, 0xc0, !PT ;  /* 0x0000000708117812 */ /* 0x000fc800078ec0ff */
[----:B------:R-:W-:-:S07]  /*1550*/  ISETP.NE.AND P0, PT, R17, RZ, PT ;  /* 0x000000ff1100720c */ /* 0x000fce0003f05270 */
[----:B------:R-:W-:Y:S06]  /*1560*/  @!P1 BRA `(.L_x_16) ;  /* 0x0000000400009947 */ /* 0x000fec0003800000 */
[CC--:B------:R-:W-:Y:S01]  /*1570*/  ISETP.GT.AND P4, PT, R10.reuse, R9.reuse, PT ;  /* 0x000000090a00720c */ /* 0x0c0fe20003f84270 */
[C---:B------:R-:W-:Y:S01]  /*1580*/  IMAD.WIDE.U32 R4, R10.reuse, 0x4, R6 ;  /* 0x000000040a047825 */ /* 0x040fe200078e0006 */
[----:B------:R-:W-:-:S11]  /*1590*/  ISETP.GE.AND P6, PT, R10, R9, PT ;  /* 0x000000090a00720c */ /* 0x000fd60003fc6270 */
[----:B------:R-:W2:Y:S04]  /*15a0*/  @P4 LDG.E R11, desc[UR6][R4.64] ;  /* 0x00000006040b4981 */ /* 0x000ea8000c1e1900 */
[----:B------:R-:W2:Y:S01]  /*15b0*/  @P4 LDG.E R16, desc[UR6][R2.64] ;  /* 0x0000000602104981 */ /* 0x000ea2000c1e1900 */
[----:B------:R-:W-:-:S03]  /*15c0*/  VIADD R12, R10, 0x2 ;  /* 0x000000020a0c7836 */ /* 0x000fc60000000000 */
[----:B------:R-:W3:Y:S04]  /*15d0*/  @P6 LDG.E R14, desc[UR6][R4.64+0x4] ;  /* 0x00000406040e6981 */ /* 0x000ee8000c1e1900 */
[----:B------:R-:W3:Y:S01]  /*15e0*/  @P6 LDG.E R19, desc[UR6][R2.64] ;  /* 0x0000000602136981 */ /* 0x000ee2000c1e1900 */
[----:B------:R-:W-:-:S13]  /*15f0*/  ISETP.GT.AND P1, PT, R12, R9, PT ;  /* 0x000000090c00720c */ /* 0x000fda0003f24270 */
[----:B------:R-:W4:Y:S04]  /*1600*/  @P1 LDG.E R15, desc[UR6][R4.64+0x8] ;  /* 0x00000806040f1981 */ /* 0x000f28000c1e1900 */
[----:B------:R-:W4:Y:S01]  /*1610*/  @P1 LDG.E R18, desc[UR6][R2.64] ;  /* 0x0000000602121981 */ /* 0x000f22000c1e1900 */
[----:B------:R-:W-:-:S05]  /*1620*/  VIADD R12, R10, 0x3 ;  /* 0x000000030a0c7836 */ /* 0x000fca0000000000 */
[----:B------:R-:W-:Y:S02]  /*1630*/  ISETP.GT.AND P2, PT, R12, R9, PT ;  /* 0x000000090c00720c */ /* 0x000fe40003f44270 */
[----:B------:R-:W-:Y:S01]  /*1640*/  IADD3 R12, PT, PT, R10, 0x4, RZ ;  /* 0x000000040a0c7810 */ /* 0x000fe20007ffe0ff */
[----:B------:R-:W-:-:S03]  /*1650*/  @P4 VIADD R13, R0, 0x1 ;  /* 0x00000001000d4836 */ /* 0x000fc60000000000 */
[----:B------:R-:W-:-:S07]  /*1660*/  ISETP.GT.AND P3, PT, R12, R9, PT ;  /* 0x000000090c00720c */ /* 0x000fce0003f64270 */
[----:B------:R-:W5:Y:S01]  /*1670*/  @P2 LDG.E R12, desc[UR6][R4.64+0xc] ;  /* 0x00000c06040c2981 */ /* 0x000f62000c1e1900 */
[----:B--2---:R-:W-:-:S03]  /*1680*/  ISETP.GE.AND P5, PT, R11, R16, P4 ;  /* 0x000000100b00720c */ /* 0x004fc600027a6270 */
[----:B------:R-:W5:Y:S10]  /*1690*/  @P2 LDG.E R11, desc[UR6][R2.64] ;  /* 0x00000006020b2981 */ /* 0x000f74000c1e1900 */
[----:B------:R-:W-:Y:S01]  /*16a0*/  @P5 IMAD.MOV R13, RZ, RZ, R0 ;  /* 0x000000ffff0d5224 */ /* 0x000fe200078e0200 */
[----:B---3--:R-:W-:Y:S01]  /*16b0*/  ISETP.GE.AND P5, PT, R14, R19, P6 ;  /* 0x000000130e00720c */ /* 0x008fe200037a6270 */
[----:B------:R-:W-:Y:S01]  /*16c0*/  VIADD R14, R10, 0x5 ;  /* 0x000000050a0e7836 */ /* 0x000fe20000000000 */
[----:B------:R-:W2:Y:S02]  /*16d0*/  @P3 LDG.E R19, desc[UR6][R2.64] ;  /* 0x0000000602133981 */ /* 0x000ea4000c1e1900 */
[----:B------:R-:W-:-:S02]  /*16e0*/  @P4 MOV R0, R13 ;  /* 0x0000000d00004202 */ /* 0x000fc40000000f00 */
[----:B------:R-:W-:Y:S01]  /*16f0*/  ISETP.GT.AND P4, PT, R14, R9, PT ;  /* 0x000000090e00720c */ /* 0x000fe20003f84270 */
[----:B------:R-:W-:Y:S01]  /*1700*/  VIADD R16, R10, 0x6 ;  /* 0x000000060a107836 */ /* 0x000fe20000000000 */
[----:B------:R-:W2:Y:S01]  /*1710*/  @P3 LDG.E R14, desc[UR6][R4.64+0x10] ;  /* 0x00001006040e3981 */ /* 0x000ea2000c1e1900 */
[----:B------:R-:W-:-:S04]  /*1720*/  @P6 VIADD R13, R0, 0x1 ;  /* 0x00000001000d6836 */ /* 0x000fc80000000000 */
[----:B------:R-:W-:Y:S01]  /*1730*/  @P5 IMAD.MOV R13, RZ, RZ, R0 ;  /* 0x000000ffff0d5224 */ /* 0x000fe200078e0200 */
[----:B----4-:R-:W-:-:S04]  /*1740*/  ISETP.GE.AND P5, PT, R15, R18, P1 ;  /* 0x000000120f00720c */ /* 0x010fc80000fa6270 */
[----:B------:R-:W-:Y:S01]  /*1750*/  @P6 MOV R0, R13 ;  /* 0x0000000d00006202 */ /* 0x000fe20000000f00 */
[----:B------:R-:W3:Y:S01]  /*1760*/  @P4 LDG.E R15, desc[UR6][R4.64+0x14] ;  /* 0x00001406040f4981 */ /* 0x000ee2000c1e1900 */
[----:B------:R-:W-:-:S03]  /*1770*/  ISETP.GT.AND P6, PT, R16, R9, PT ;  /* 0x000000091000720c */ /* 0x000fc60003fc4270 */
[----:B------:R-:W3:Y:S01]  /*1780*/  @P4 LDG.E R20, desc[UR6][R2.64] ;  /* 0x0000000602144981 */ /* 0x000ee2000c1e1900 */
[----:B------:R-:W-:Y:S02]  /*1790*/  VIADD R16, R10, 0x7 ;  /* 0x000000070a107836 */ /* 0x000fe40000000000 */
[----:B------:R-:W-:Y:S02]  /*17a0*/  @P1 VIADD R13, R0, 0x1 ;  /* 0x00000001000d1836 */ /* 0x000fe40000000000 */
[----:B------:R-:W-:Y:S01]  /*17b0*/  @P5 IMAD.MOV R13, RZ, RZ, R0 ;  /* 0x000000ffff0d5224 */ /* 0x000fe200078e0200 */
[----:B------:R-:W-:-:S04]  /*17c0*/  ISETP.GT.AND P5, PT, R16, R9, PT ;  /* 0x000000091000720c */ /* 0x000fc80003fa4270 */
[----:B------:R-:W4:Y:S04]  /*17d0*/  @P6 LDG.E R16, desc[UR6][R4.64+0x18] ;  /* 0x0000180604106981 */ /* 0x000f28000c1e1900 */
[----:B------:R-:W4:Y:S05]  /*17e0*/  @P6 LDG.E R21, desc[UR6][R2.64] ;  /* 0x0000000602156981 */ /* 0x000f2a000c1e1900 */
[----:B------:R0:W4:Y:S04]  /*17f0*/  @P5 LDG.E R18, desc[UR6][R4.64+0x1c] ;  /* 0x00001c0604125981 */ /* 0x000128000c1e1900 */
[----:B------:R-:W4:Y:S01]  /*1800*/  @P5 LDG.E R23, desc[UR6][R2.64] ;  /* 0x0000000602175981 */ /* 0x000f22000c1e1900 */
[----:B------:R-:W-:Y:S01]  /*1810*/  @P1 MOV R0, R13 ;  /* 0x0000000d00001202 */ /* 0x000fe20000000f00 */
[----:B------:R-:W-:Y:S01]  /*1820*/  VIADD R10, R10, 0x8 ;  /* 0x000000080a0a7836 */ /* 0x000fe20000000000 */
[----:B-----5:R-:W-:-:S03]  /*1830*/  ISETP.GE.AND P1, PT, R12, R11, P2 ;  /* 0x0000000b0c00720c */ /* 0x020fc60001726270 */
[----:B------:R-:W-:-:S10]  /*1840*/  @P2 VIADD R11, R0, 0x1 ;  /* 0x00000001000b2836 */ /* 0x000fd40000000000 */
[----:B------:R-:W-:Y:S01]  /*1850*/  @P1 IMAD.MOV R11, RZ, RZ, R0 ;  /* 0x000000ffff0b1224 */ /* 0x000fe200078e0200 */
[----:B--2---:R-:W-:-:S03]  /*1860*/  ISETP.GE.AND P1, PT, R14, R19, P3 ;  /* 0x000000130e00720c */ /* 0x004fc60001f26270 */
[----:B------:R-:W-:-:S05]  /*1870*/  @P2 IMAD.MOV.U32 R0, RZ, RZ, R11 ;  /* 0x000000ffff002224 */ /* 0x000fca00078e000b */
[----:B------:R-:W-:Y:S02]  /*1880*/  @P3 IADD3 R11, PT, PT, R0, 0x1, RZ ;  /* 0x00000001000b3810 */ /* 0x000fe40007ffe0ff */
[----:B---3--:R-:W-:-:S03]  /*1890*/  ISETP.GE.AND P2, PT, R15, R20, P4 ;  /* 0x000000140f00720c */ /* 0x008fc60002746270 */
[----:B------:R-:W-:-:S04]  /*18a0*/  @P1 IMAD.MOV R11, RZ, RZ, R0 ;  /* 0x000000ffff0b1224 */ /* 0x000fc800078e0200 */
[----:B------:R-:W-:-:S04]  /*18b0*/  @P3 IMAD.MOV.U32 R0, RZ, RZ, R11 ;  /* 0x000000ffff003224 */ /* 0x000fc800078e000b */
[----:B0-----:R-:W-:Y:S01]  /*18c0*/  @P4 VIADD R4, R0, 0x1 ;  /* 0x0000000100044836 */ /* 0x001fe20000000000 */
[----:B----4-:R-:W-:Y:S02]  /*18d0*/  ISETP.GE.AND P1, PT, R16, R21, P6 ;  /* 0x000000151000720c */ /* 0x010fe40003726270 */
[----:B------:R-:W-:-:S05]  /*18e0*/  @P2 IADD3 R4, PT, PT, R0, RZ, RZ ;  /* 0x000000ff00042210 */ /* 0x000fca0007ffe0ff */
[----:B------:R-:W-:Y:S01]  /*18f0*/  @P4 IMAD.MOV.U32 R0, RZ, RZ, R4 ;  /* 0x000000ffff004224 */ /* 0x000fe200078e0004 */
[----:B------:R-:W-:-:S03]  /*1900*/  ISETP.GE.AND P2, PT, R18, R23, P5 ;  /* 0x000000171200720c */ /* 0x000fc60002f46270 */
[----:B------:R-:W-:Y:S02]  /*1910*/  @P6 VIADD R4, R0, 0x1 ;  /* 0x0000000100046836 */ /* 0x000fe40000000000 */
[----:B------:R-:W-:-:S05]  /*1920*/  @P1 IMAD.MOV R4, RZ, RZ, R0 ;  /* 0x000000ffff041224 */ /* 0x000fca00078e0200 */
[----:B------:R-:W-:-:S05]  /*1930*/  @P6 MOV R0, R4 ;  /* 0x0000000400006202 */ /* 0x000fca0000000f00 */
[----:B------:R-:W-:Y:S02]  /*1940*/  @P5 VIADD R4, R0, 0x1 ;  /* 0x0000000100045836 */ /* 0x000fe40000000000 */
[----:B------:R-:W-:-:S05]  /*1950*/  @P2 IMAD.MOV R4, RZ, RZ, R0 ;  /* 0x000000ffff042224 */ /* 0x000fca00078e0200 */
[----:B------:R-:W-:-:S07]  /*1960*/  @P5 MOV R0, R4 ;  /* 0x0000000400005202 */ /* 0x000fce0000000f00 */
.L_x_16:
[----:B------:R-:W-:Y:S05]  /*1970*/  BSYNC.RECONVERGENT B1 ;  /* 0x0000000000017941 */ /* 0x000fea0003800200 */
.L_x_15:
        /* <DEDUP_REMOVED lines=8> */
[----:B------:R-:W-:-:S03]  /*1a00*/  ISETP.GE.AND P3, PT, R10, R9, PT ;  /* 0x000000090a00720c */ /* 0x000fc60003f66270 */
[----:B------:R-:W-:-:S08]  /*1a10*/  VIADD R12, R10, 0x2 ;  /* 0x000000020a0c7836 */ /* 0x000fd00000000000 */
[----:B------:R-:W2:Y:S04]  /*1a20*/  @P5 LDG.E R8, desc[UR6][R4.64] ;  /* 0x0000000604085981 */ /* 0x000ea8000c1e1900 */
[----:B------:R-:W2:Y:S01]  /*1a30*/  @P5 LDG.E R15, desc[UR6][R2.64] ;  /* 0x00000006020f5981 */ /* 0x000ea2000c1e1900 */
[----:B------:R-:W-:-:S03]  /*1a40*/  ISETP.GT.AND P2, PT, R12, R9, PT ;  /* 0x000000090c00720c */ /* 0x000fc60003f44270 */
[----:B------:R-:W3:Y:S01]  /*1a50*/  @P3 LDG.E R11, desc[UR6][R4.64+0x4] ;  /* 0x00000406040b3981 */ /* 0x000ee2000c1e1900 */
[----:B------:R-:W-:-:S03]  /*1a60*/  VIADD R12, R10, 0x3 ;  /* 0x000000030a0c7836 */ /* 0x000fc60000000000 */
[----:B------:R-:W3:Y:S02]  /*1a70*/  @P3 LDG.E R16, desc[UR6][R2.64] ;  /* 0x0000000602103981 */ /* 0x000ee4000c1e1900 */
[----:B------:R-:W-:-:S04]  /*1a80*/  ISETP.GT.AND P1, PT, R12, R9, PT ;  /* 0x000000090c00720c */ /* 0x000fc80003f24270 */
[----:B------:R-:W4:Y:S04]  /*1a90*/  @P2 LDG.E R12, desc[UR6][R4.64+0x8] ;  /* 0x00000806040c2981 */ /* 0x000f28000c1e1900 */
[----:B------:R-:W4:Y:S05]  /*1aa0*/  @P2 LDG.E R17, desc[UR6][R2.64] ;  /* 0x0000000602112981 */ /* 0x000f2a000c1e1900 */
[----:B------:R-:W5:Y:S04]  /*1ab0*/  @P1 LDG.E R13, desc[UR6][R4.64+0xc] ;  /* 0x00000c06040d1981 */ /* 0x000f68000c1e1900 */
[----:B------:R-:W5:Y:S01]  /*1ac0*/  @P1 LDG.E R18, desc[UR6][R2.64] ;  /* 0x0000000602121981 */ /* 0x000f62000c1e1900 */
[----:B------:R-:W-:Y:S01]  /*1ad0*/  VIADD R10, R10, 0x4 ;  /* 0x000000040a0a7836 */ /* 0x000fe20000000000 */
[----:B--2---:R-:W-:Y:S01]  /*1ae0*/  ISETP.GE.AND P6, PT, R8, R15, P5 ;  /* 0x0000000f0800720c */ /* 0x004fe20002fc6270 */
[----:B------:R-:W-:Y:S01]  /*1af0*/  @P5 VIADD R8, R0, 0x1 ;  /* 0x0000000100085836 */ /* 0x000fe20000000000 */
[----:B---3--:R-:W-:-:S11]  /*1b00*/  ISETP.GE.AND P4, PT, R11, R16, P3 ;  /* 0x000000100b00720c */ /* 0x008fd60001f86270 */
[----:B------:R-:W-:-:S05]  /*1b10*/  @P6 IADD3 R8, PT, PT, R0, RZ, RZ ;  /* 0x000000ff00086210 */ /* 0x000fca0007ffe0ff */
[----:B------:R-:W-:Y:S01]  /*1b20*/  @P5 IMAD.MOV.U32 R0, RZ, RZ, R8 ;  /* 0x000000ffff005224 */ /* 0x000fe200078e0008 */
[----:B----4-:R-:W-:-:S03]  /*1b30*/  ISETP.GE.AND P5, PT, R12, R17, P2 ;  /* 0x000000110c00720c */ /* 0x010fc600017a6270 */
[----:B------:R-:W-:Y:S02]  /*1b40*/  @P3 VIADD R8, R0, 0x1 ;  /* 0x0000000100083836 */ /* 0x000fe40000000000 */
[----:B------:R-:W-:-:S05]  /*1b50*/  @P4 IMAD.MOV R8, RZ, RZ, R0 ;  /* 0x000000ffff084224 */ /* 0x000fca00078e0200 */
[----:B------:R-:W-:Y:S02]  /*1b60*/  @P3 MOV R0, R8 ;  /* 0x0000000800003202 */ /* 0x000fe40000000f00 */
[----:B-----5:R-:W-:-:S03]  /*1b70*/  ISETP.GE.AND P3, PT, R13, R18, P1 ;  /* 0x000000120d00720c */ /* 0x020fc60000f66270 */
[----:B------:R-:W-:Y:S02]  /*1b80*/  @P2 VIADD R4, R0, 0x1 ;  /* 0x0000000100042836 */ /* 0x000fe40000000000 */
[----:B------:R-:W-:-:S04]  /*1b90*/  @P5 IMAD.MOV R4, RZ, RZ, R0 ;  /* 0x000000ffff045224 */ /* 0x000fc800078e0200 */
[----:B------:R-:W-:-:S05]  /*1ba0*/  @P2 IMAD.MOV.U32 R0, RZ, RZ, R4 ;  /* 0x000000ffff002224 */ /* 0x000fca00078e0004 */
[----:B------:R-:W-:Y:S01]  /*1bb0*/  @P1 IADD3 R4, PT, PT, R0, 0x1, RZ ;  /* 0x0000000100041810 */ /* 0x000fe20007ffe0ff */
[----:B------:R-:W-:-:S04]  /*1bc0*/  @P3 IMAD.MOV R4, RZ, RZ, R0 ;  /* 0x000000ffff043224 */ /* 0x000fc800078e0200 */
[----:B------:R-:W-:-:S07]  /*1bd0*/  @P1 IMAD.MOV.U32 R0, RZ, RZ, R4 ;  /* 0x000000ffff001224 */ /* 0x000fce00078e0004 */
.L_x_18:
[----:B------:R-:W-:Y:S05]  /*1be0*/  BSYNC.RECONVERGENT B1 ;  /* 0x0000000000017941 */ /* 0x000fea0003800200 */
.L_x_17:
[----:B------:R-:W-:Y:S05]  /*1bf0*/  @!P0 BRA `(.L_x_11) ;  /* 0x00000000004c8947 */ /* 0x000fea0003800000 */
[----:B------:R-:W-:Y:S01]  /*1c00*/  IMAD.WIDE.U32 R6, R10, 0x4, R6 ;  /* 0x000000040a067825 */ /* 0x000fe200078e0006 */
[----:B------:R-:W-:-:S03]  /*1c10*/  IADD3 R8, PT, PT, -R14, RZ, RZ ;  /* 0x000000ff0e087210 */ /* 0x000fc60007ffe1ff */
[----:B------:R-:W-:Y:S02]  /*1c20*/  IMAD.MOV.U32 R11, RZ, RZ, R6 ;  /* 0x000000ffff0b7224 */ /* 0x000fe400078e0006 */
[----:B------:R-:W-:-:S07]  /*1c30*/  IMAD.MOV.U32 R12, RZ, RZ, R7 ;  /* 0x000000ffff0c7224 */ /* 0x000fce00078e0007 */
.L_x_19:
[----:B------:R-:W-:-:S13]  /*1c40*/  ISETP.GT.AND P0, PT, R10, R9, PT ;  /* 0x000000090a00720c */ /* 0x000fda0003f04270 */
[----:B------:R-:W-:Y:S01]  /*1c50*/  @P0 IMAD.MOV.U32 R4, RZ, RZ, R11 ;  /* 0x000000ffff040224 */ /* 0x000fe200078e000b */
[----:B------:R-:W-:Y:S01]  /*1c60*/  @P0 MOV R5, R12 ;  /* 0x0000000c00050202 */ /* 0x000fe20000000f00 */
[----:B------:R-:W2:Y:S04]  /*1c70*/  @P0 LDG.E R7, desc[UR6][R2.64] ;  /* 0x0000000602070981 */ /* 0x000ea8000c1e1900 */
[----:B------:R-:W2:Y:S01]  /*1c80*/  @P0 LDG.E R4, desc[UR6][R4.64] ;  /* 0x0000000604040981 */ /* 0x000ea2000c1e1900 */
[----:B------:R-:W-:Y:S01]  /*1c90*/  VIADD R8, R8, 0x1 ;  /* 0x0000000108087836 */ /* 0x000fe20000000000 */
[----:B------:R-:W-:Y:S01]  /*1ca0*/  IADD3 R11, P1, PT, R11, 0x4, RZ ;  /* 0x000000040b0b7810 */ /* 0x000fe20007f3e0ff */
[----:B------:R-:W-:Y:S02]  /*1cb0*/  @P0 VIADD R6, R0, 0x1 ;  /* 0x0000000100060836 */ /* 0x000fe40000000000 */
[----:B------:R-:W-:Y:S01]  /*1cc0*/  VIADD R10, R10, 0x1 ;  /* 0x000000010a0a7836 */ /* 0x000fe20000000000 */
[----:B------:R-:W-:Y:S01]  /*1cd0*/  ISETP.NE.AND P2, PT, R8, RZ, PT ;  /* 0x000000ff0800720c */ /* 0x000fe20003f45270 */
[----:B------:R-:W-:Y:S01]  /*1ce0*/  IMAD.X R12, RZ, RZ, R12, P1 ;  /* 0x000000ffff0c7224 */ /* 0x000fe200008e060c */
[----:B--2---:R-:W-:-:S13]  /*1cf0*/  ISETP.GE.AND P3, PT, R4, R7, P0 ;  /* 0x000000070400720c */ /* 0x004fda0000766270 */
[----:B------:R-:W-:-:S05]  /*1d00*/  @P3 IMAD.MOV R6, RZ, RZ, R0 ;  /* 0x000000ffff063224 */ /* 0x000fca00078e0200 */
[----:B------:R-:W-:Y:S01]  /*1d10*/  @P0 MOV R0, R6 ;  /* 0x0000000600000202 */ /* 0x000fe20000000f00 */
[----:B------:R-:W-:Y:S06]  /*1d20*/  @P2 BRA `(.L_x_19) ;  /* 0xfffffffc00c42947 */ /* 0x000fec000383ffff */
.L_x_11:
[----:B------:R-:W-:Y:S05]  /*1d30*/  BSYNC.RECONVERGENT B0 ;  /* 0x0000000000007941 */ /* 0x000fea0003800200 */
.L_x_10:
[----:B------:R-:W2:Y:S01]  /*1d40*/  LDG.E R3, desc[UR6][R2.64] ;  /* 0x0000000602037981 */ /* 0x000ea2000c1e1900 */
[----:B------:R-:W0:Y:S02]  /*1d50*/  LDC.64 R4, c[0x0][0x388] ;  /* 0x0000e200ff047b82 */ /* 0x000e240000000a00 */
[----:B0-----:R-:W-:-:S05]  /*1d60*/  IMAD.WIDE R4, R0, 0x4, R4 ;  /* 0x0000000400047825 */ /* 0x001fca00078e0204 */
[----:B--2---:R-:W-:Y:S01]  /*1d70*/  STG.E desc[UR6][R4.64], R3 ;  /* 0x0000000304007986 */ /* 0x004fe2000c101906 */
[----:B------:R-:W-:Y:S05]  /*1d80*/  EXIT ;  /* 0x000000000000794d */ /* 0x000fea0003800000 */
.L_x_20:
[----:B------:R-:W-:-:S00]  /*1d90*/  BRA `(.L_x_20) ;  /* 0xfffffffc00fc7947 */ /* 0x000fc0000383ffff */
[----:B------:R-:W-:-:S00]  /*1da0*/  NOP ;  /* 0x0000000000007918 */ /* 0x000fc00000000000 */
        /* <DEDUP_REMOVED lines=13> */
.L_x_21:


//--------------------- .nv.shared.reserved.0     --------------------------
	.section	.nv.shared.reserved.0,"aw",@nobits
	.weak		__nv_reservedSMEM_offset_0_alias
	.size		__nv_reservedSMEM_offset_0_alias, 0, 64
	.other		__nv_reservedSMEM_offset_0_alias,@"STO_CUDA_RESERVED_SHARED STV_DEFAULT"
__nv_reservedSMEM_offset_0_alias:
	.zero		0
	.zero		64


//--------------------- .nv.constant0._Z16RankSortParallelPiS_i --------------------------
	.section	.nv.constant0._Z16RankSortParallelPiS_i,"a",@progbits
	.sectionflags	@""
	.align	4
.nv.constant0._Z16RankSortParallelPiS_i:
	.zero		916


//--------------------- SYMBOLS --------------------------

	.type		.nv.reservedSmem.offset0,@object
	.size		.nv.reservedSmem.offset0,0x4
